	.target	sm_90a

	.elftype	@"ET_EXEC"


//--------------------- .note.nv.tkinfo           --------------------------
	.section	.note.nv.tkinfo,"",@"SHT_NOTE"
	.sectionflags	@"SHF_NOTE_NV_TKINFO"
	.tkinfo
        /*0018*/ 	.word	0x00000002
        /*0030*/ 	.string	""
        /*0030*/ 	.string	"ptxas"
        /*0030*/ 	.string	"Cuda compilation tools, release 13.0, V13.0.88"
        /*0030*/ 	.string	"Build cuda_13.0.r13.0/compiler.36424714_0"
        /*0030*/ 	.string	"-v  -suppress-debug-info  -lineinfo  -arch sm_90a "



//--------------------- .note.nv.cuinfo           --------------------------
	.section	.note.nv.cuinfo,"",@"SHT_NOTE"
	.sectionflags	@"SHF_NOTE_NV_CUINFO"
        /*0018*/ 	.short	0x0002
        /*001a*/ 	.short	0x005a
        /*001c*/ 	.short	0x0082
	.zero		2


//--------------------- .nv.info                  --------------------------
	.section	.nv.info,"",@"SHT_CUDA_INFO"
	.align	4


	//----- nvinfo : EIATTR_REGCOUNT
	.align		4
        /*0000*/ 	.byte	0x04, 0x2f
        /*0002*/ 	.short	(.L_1 - .L_0)
	.align		4
.L_0:
        /*0004*/ 	.word	index@(gluon_wgmma)
        /*0008*/ 	.word	0x0000009a


	//----- nvinfo : EIATTR_FRAME_SIZE
	.align		4
.L_1:
        /*000c*/ 	.byte	0x04, 0x11
        /*000e*/ 	.short	(.L_3 - .L_2)
	.align		4
.L_2:
        /*0010*/ 	.word	index@(gluon_wgmma)
        /*0014*/ 	.word	0x00000000


	//----- nvinfo : EIATTR_MIN_STACK_SIZE
	.align		4
.L_3:
        /*0018*/ 	.byte	0x04, 0x12
        /*001a*/ 	.short	(.L_5 - .L_4)
	.align		4
.L_4:
        /*001c*/ 	.word	index@(gluon_wgmma)
        /*0020*/ 	.word	0x00000000
.L_5:


//--------------------- .nv.compat                --------------------------
	.section	.nv.compat,"",@"SHT_CUDA_COMPAT_INFO"
	.align	4
        /*0000*/ 	.byte	0x02, 0x09, 0x01, 0x00, 0x02, 0x02, 0x04, 0x00, 0x02, 0x05, 0x05, 0x00, 0x03, 0x07, 0x01, 0x01
        /*0010*/ 	.byte	0x02, 0x03, 0x03, 0x00, 0x02, 0x06, 0x01, 0x00, 0x04, 0x0b, 0x08, 0x00, 0x00, 0x00, 0x00, 0x00
        /*0020*/ 	.byte	0x00, 0x00, 0x00, 0x00


//--------------------- .nv.info.gluon_wgmma      --------------------------
	.section	.nv.info.gluon_wgmma,"",@"SHT_CUDA_INFO"
	.sectionflags	@""
	.align	4


	//----- nvinfo : EIATTR_CUDA_API_VERSION
	.align		4
        /*0000*/ 	.byte	0x04, 0x37
        /*0002*/ 	.short	(.L_7 - .L_6)
.L_6:
        /*0004*/ 	.word	0x00000082


	//----- nvinfo : EIATTR_KPARAM_INFO
	.align		4
.L_7:
        /*0008*/ 	.byte	0x04, 0x17
        /*000a*/ 	.short	(.L_9 - .L_8)
.L_8:
        /*000c*/ 	.word	0x00000000
        /*0010*/ 	.short	0x000a
        /*0012*/ 	.short	0x0048
        /*0014*/ 	.byte	0x00, 0xf4, 0x21, 0x00


	//----- nvinfo : EIATTR_KPARAM_INFO
	.align		4
.L_9:
        /*0018*/ 	.byte	0x04, 0x17
        /*001a*/ 	.short	(.L_11 - .L_10)
.L_10:
        /*001c*/ 	.word	0x00000000
        /*0020*/ 	.short	0x0009
        /*0022*/ 	.short	0x0040
        /*0024*/ 	.byte	0x00, 0xf4, 0x21, 0x00


	//----- nvinfo : EIATTR_KPARAM_INFO
	.align		4
.L_11:
        /*0028*/ 	.byte	0x04, 0x17
        /*002a*/ 	.short	(.L_13 - .L_12)
.L_12:
        /*002c*/ 	.word	0x00000000
        /*0030*/ 	.short	0x0008
        /*0032*/ 	.short	0x0038
        /*0034*/ 	.byte	0x00, 0xf0, 0x21, 0x00


	//----- nvinfo : EIATTR_KPARAM_INFO
	.align		4
.L_13:
        /*0038*/ 	.byte	0x04, 0x17
        /*003a*/ 	.short	(.L_15 - .L_14)
.L_14:
        /*003c*/ 	.word	0x00000000
        /*0040*/ 	.short	0x0007
        /*0042*/ 	.short	0x0030
        /*0044*/ 	.byte	0x00, 0xf0, 0x21, 0x00


	//----- nvinfo : EIATTR_KPARAM_INFO
	.align		4
.L_15:
        /*0048*/ 	.byte	0x04, 0x17
        /*004a*/ 	.short	(.L_17 - .L_16)
.L_16:
        /*004c*/ 	.word	0x00000000
        /*0050*/ 	.short	0x0006
        /*0052*/ 	.short	0x0028
        /*0054*/ 	.byte	0x00, 0xf0, 0x21, 0x00


	//----- nvinfo : EIATTR_KPARAM_INFO
	.align		4
.L_17:
        /*0058*/ 	.byte	0x04, 0x17
        /*005a*/ 	.short	(.L_19 - .L_18)
.L_18:
        /*005c*/ 	.word	0x00000000
        /*0060*/ 	.short	0x0005
        /*0062*/ 	.short	0x0020
        /*0064*/ 	.byte	0x00, 0xf0, 0x11, 0x00


	//----- nvinfo : EIATTR_KPARAM_INFO
	.align		4
.L_19:
        /*0068*/ 	.byte	0x04, 0x17
        /*006a*/ 	.short	(.L_21 - .L_20)
.L_20:
        /*006c*/ 	.word	0x00000000
        /*0070*/ 	.short	0x0004
        /*0072*/ 	.short	0x001c
        /*0074*/ 	.byte	0x00, 0xf0, 0x11, 0x00


	//----- nvinfo : EIATTR_KPARAM_INFO
	.align		4
.L_21:
        /*0078*/ 	.byte	0x04, 0x17
        /*007a*/ 	.short	(.L_23 - .L_22)
.L_22:
        /*007c*/ 	.word	0x00000000
        /*0080*/ 	.short	0x0003
        /*0082*/ 	.short	0x0018
        /*0084*/ 	.byte	0x00, 0xf0, 0x11, 0x00


	//----- nvinfo : EIATTR_KPARAM_INFO
	.align		4
.L_23:
        /*0088*/ 	.byte	0x04, 0x17
        /*008a*/ 	.short	(.L_25 - .L_24)
.L_24:
        /*008c*/ 	.word	0x00000000
        /*0090*/ 	.short	0x0002
        /*0092*/ 	.short	0x0010
        /*0094*/ 	.byte	0x00, 0xf4, 0x21, 0x00


	//----- nvinfo : EIATTR_KPARAM_INFO
	.align		4
.L_25:
        /*0098*/ 	.byte	0x04, 0x17
        /*009a*/ 	.short	(.L_27 - .L_26)
.L_26:
        /*009c*/ 	.word	0x00000000
        /*00a0*/ 	.short	0x0001
        /*00a2*/ 	.short	0x0008
        /*00a4*/ 	.byte	0x00, 0xf4, 0x21, 0x00


	//----- nvinfo : EIATTR_KPARAM_INFO
	.align		4
.L_27:
        /*00a8*/ 	.byte	0x04, 0x17
        /*00aa*/ 	.short	(.L_29 - .L_28)
.L_28:
        /*00ac*/ 	.word	0x00000000
        /*00b0*/ 	.short	0x0000
        /*00b2*/ 	.short	0x0000
        /*00b4*/ 	.byte	0x00, 0xf4, 0x21, 0x00


	//----- nvinfo : EIATTR_SPARSE_MMA_MASK
	.align		4
.L_29:
        /*00b8*/ 	.byte	0x03, 0x50
        /*00ba*/ 	.short	0x0000


	//----- nvinfo : EIATTR_MAXREG_COUNT
	.align		4
        /*00bc*/ 	.byte	0x03, 0x1b
        /*00be*/ 	.short	0x00ff


	//----- nvinfo : EIATTR_NUM_BARRIERS
	.align		4
        /*00c0*/ 	.byte	0x02, 0x4c
        /*00c2*/ 	.byte	0x01
	.zero		1


	//----- nvinfo : EIATTR_MERCURY_ISA_VERSION
	.align		4
        /*00c4*/ 	.byte	0x03, 0x5f
        /*00c6*/ 	.short	0x0101


	//----- nvinfo : EIATTR_INT_WARP_WIDE_INSTR_OFFSETS
	.align		4
        /*00c8*/ 	.byte	0x04, 0x31
        /*00ca*/ 	.short	(.L_31 - .L_30)


	//   ....[0]....
.L_30:
        /*00cc*/ 	.word	0x00001650


	//   ....[1]....
        /*00d0*/ 	.word	0x00001670


	//   ....[2]....
        /*00d4*/ 	.word	0x00001680


	//   ....[3]....
        /*00d8*/ 	.word	0x00001760


	//   ....[4]....
        /*00dc*/ 	.word	0x00001d40


	//   ....[5]....
        /*00e0*/ 	.word	0x00001d50


	//   ....[6]....
        /*00e4*/ 	.word	0x00001dd0


	//   ....[7]....
        /*00e8*/ 	.word	0x00001de0


	//   ....[8]....
        /*00ec*/ 	.word	0x00002270


	//   ....[9]....
        /*00f0*/ 	.word	0x00002290


	//----- nvinfo : EIATTR_COOP_GROUP_MASK_REGIDS
	.align		4
.L_31:
        /*00f4*/ 	.byte	0x04, 0x29
        /*00f6*/ 	.short	(.L_33 - .L_32)


	//   ....[0]....
.L_32:
        /*00f8*/ 	.word	0xffffffff


	//   ....[1]....
        /*00fc*/ 	.word	0xffffffff


	//   ....[2]....
        /*0100*/ 	.word	0xffffffff


	//----- nvinfo : EIATTR_COOP_GROUP_INSTR_OFFSETS
	.align		4
.L_33:
        /*0104*/ 	.byte	0x04, 0x28
        /*0106*/ 	.short	(.L_35 - .L_34)


	//   ....[0]....
.L_34:
        /*0108*/ 	.word	0x00000150


	//   ....[1]....
        /*010c*/ 	.word	0x00000700


	//   ....[2]....
        /*0110*/ 	.word	0x00000cf0


	//----- nvinfo : EIATTR_MBARRIER_INSTR_OFFSETS
	.align		4
.L_35:
        /*0114*/ 	.byte	0x04, 0x39
        /*0116*/ 	.short	(.L_37 - .L_36)


	//   ....[0]....
.L_36:
        /*0118*/ 	.word	0x000017c0
        /*011c*/ 	.word	0x000000ff
        /*0120*/ 	.word	0x00018000
        /*0124*/ 	.short	0x0100
        /*0126*/ 	.byte	0x18
	.zero		1


	//   ....[1]....
        /*0128*/ 	.word	0x000017e0
        /*012c*/ 	.word	0x000000ff
        /*0130*/ 	.word	0x00018008
        /*0134*/ 	.short	0x0100
        /*0136*/ 	.byte	0x18
	.zero		1


	//   ....[2]....
        /*0138*/ 	.word	0x00001810
        /*013c*/ 	.word	0x000000ff
        /*0140*/ 	.word	0x00018010
        /*0144*/ 	.short	0x0100
        /*0146*/ 	.byte	0x18
	.zero		1


	//   ....[3]....
        /*0148*/ 	.word	0x00001e90
        /*014c*/ 	.word	0x000000ff
        /*0150*/ 	.word	0x00018000
        /*0154*/ 	.short	0x010a
        /*0156*/ 	.byte	0x16
	.zero		1


	//   ....[4]....
        /*0158*/ 	.word	0x000021f0
        /*015c*/ 	.word	0x000000ff
        /*0160*/ 	.word	0x00018000
        /*0164*/ 	.short	0x0108
        /*0166*/ 	.byte	0x18
	.zero		1


	//   ....[5]....
        /*0168*/ 	.word	0x00002330
        /*016c*/ 	.word	0x000000ff
        /*0170*/ 	.word	0x00018008
        /*0174*/ 	.short	0x0108
        /*0176*/ 	.byte	0x18
	.zero		1


	//   ....[6]....
        /*0178*/ 	.word	0x00002450
        /*017c*/ 	.word	0x000000ff
        /*0180*/ 	.word	0x00018010
        /*0184*/ 	.short	0x0108
        /*0186*/ 	.byte	0x18
	.zero		1


	//   ....[7]....
        /*0188*/ 	.word	0x00002870
        /*018c*/ 	.word	0x000000ff
        /*0190*/ 	.word	0x00018000
        /*0194*/ 	.short	0x010a
        /*0196*/ 	.byte	0x16
	.zero		1


	//----- nvinfo : EIATTR_NUM_MBARRIERS
	.align		4
.L_37:
        /*0198*/ 	.byte	0x03, 0x38
        /*019a*/ 	.short	0x0003


	//----- nvinfo : EIATTR_EXIT_INSTR_OFFSETS
	.align		4
        /*019c*/ 	.byte	0x04, 0x1c
        /*019e*/ 	.short	(.L_39 - .L_38)


	//   ....[0]....
.L_38:
        /*01a0*/ 	.word	0x00002860


	//----- nvinfo : EIATTR_REQNTID
	.align		4
.L_39:
        /*01a4*/ 	.byte	0x04, 0x10
        /*01a6*/ 	.short	(.L_41 - .L_40)
.L_40:
        /*01a8*/ 	.word	0x00000080
        /*01ac*/ 	.word	0x00000001
        /*01b0*/ 	.word	0x00000001


	//----- nvinfo : EIATTR_CRS_STACK_SIZE
	.align		4
.L_41:
        /*01b4*/ 	.byte	0x04, 0x1e
        /*01b6*/ 	.short	(.L_43 - .L_42)
.L_42:
        /*01b8*/ 	.word	0x00000000


	//----- nvinfo : EIATTR_CBANK_PARAM_SIZE
	.align		4
.L_43:
        /*01bc*/ 	.byte	0x03, 0x19
        /*01be*/ 	.short	0x0050


	//----- nvinfo : EIATTR_PARAM_CBANK
	.align		4
        /*01c0*/ 	.byte	0x04, 0x0a
        /*01c2*/ 	.short	(.L_45 - .L_44)
	.align		4
.L_44:
        /*01c4*/ 	.word	index@(.nv.constant0.gluon_wgmma)
        /*01c8*/ 	.short	0x0210
        /*01ca*/ 	.short	0x0050


	//----- nvinfo : EIATTR_SW_WAR
	.align		4
.L_45:
        /*01cc*/ 	.byte	0x04, 0x36
        /*01ce*/ 	.short	(.L_47 - .L_46)
.L_46:
        /*01d0*/ 	.word	0x00000008
.L_47:


//--------------------- .nv.callgraph             --------------------------
	.section	.nv.callgraph,"",@"SHT_CUDA_CALLGRAPH"
	.align	4
	.sectionentsize	8
	.align		4
        /*0000*/ 	.word	0x00000000
	.align		4
        /*0004*/ 	.word	0xffffffff
	.align		4
        /*0008*/ 	.word	0x00000000
	.align		4
        /*000c*/ 	.word	0xfffffffe
	.align		4
        /*0010*/ 	.word	0x00000000
	.align		4
        /*0014*/ 	.word	0xfffffffd
	.align		4
        /*0018*/ 	.word	0x00000000
	.align		4
        /*001c*/ 	.word	0xfffffffc


//--------------------- .text.gluon_wgmma         --------------------------
	.section	.text.gluon_wgmma,"ax",@progbits
	.align	128
        .global         gluon_wgmma
        .type           gluon_wgmma,@function
        .size           gluon_wgmma,(.L_x_52 - gluon_wgmma)
        .other          gluon_wgmma,@"STO_CUDA_ENTRY STV_DEFAULT"
gluon_wgmma:
.text.gluon_wgmma:
[----:B------:R-:W-:Y:S01]  /*0000*/  LDC R1, c[0x0][0x28] ;  /* 0x00000a00ff017b82 */ /* 0x000fe20000000800 */
[----:B------:R-:W1:Y:S07]  /*0010*/  S2R R0, SR_TID.X ;  /* 0x0000000000007919 */ /* 0x000e6e0000002100 */
[----:B------:R-:W2:Y:S01]  /*0020*/  S2UR UR4, SR_CgaCtaId ;  /* 0x00000000000479c3 */ /* 0x000ea20000008800 */
[----:B------:R-:W-:Y:S01]  /*0030*/  UMOV UR24, 0x400 ;  /* 0x0000040000187882 */ /* 0x000fe20000000000 */
[----:B------:R-:W-:Y:S01]  /*0040*/  ULDC UR6, c[0x0][0xc] ;  /* 0x0000030000067ab9 */ /* 0x000fe20000000800 */
[----:B------:R-:W-:Y:S01]  /*0050*/  ULDC.64 UR30, c[0x0][0x250] ;  /* 0x00009400001e7ab9 */ /* 0x000fe20000000a00 */
[----:B------:R-:W-:Y:S04]  /*0060*/  BSSY B0, `(.L_x_0) ;  /* 0x000001f000007945 */ /* 0x000fe80003800000 */
[----:B------:R-:W3:Y:S08]  /*0070*/  LDC R6, c[0x0][0x228] ;  /* 0x00008a00ff067b82 */ /* 0x000ef00000000800 */
[----:B------:R-:W4:Y:S08]  /*0080*/  LDC R13, c[0x0][0x230] ;  /* 0x00008c00ff0d7b82 */ /* 0x000f300000000800 */
[----:B------:R-:W-:Y:S01]  /*0090*/  S2UR UR25, SR_CTAID.Y ;  /* 0x00000000001979c3 */ /* 0x000fe20000002600 */
[----:B--2---:R-:W-:-:S03]  /*00a0*/  ULEA UR24, UR4, UR24, 0x18 ;  /* 0x0000001804187291 */ /* 0x004fc6000f8ec03f */
[----:B------:R-:W-:Y:S01]  /*00b0*/  ULDC UR4, c[0x0][0x10] ;  /* 0x0000040000047ab9 */ /* 0x000fe20000000800 */
[----:B-1----:R-:W-:-:S03]  /*00c0*/  LOP3.LUT R2, R0, 0x7f, RZ, 0xc0, !PT ;  /* 0x0000007f00027812 */ /* 0x002fc600078ec0ff */
[----:B------:R-:W1:Y:S01]  /*00d0*/  S2UR UR5, SR_CTAID.Z ;  /* 0x00000000000579c3 */ /* 0x000e620000002700 */
[----:B---3--:R-:W-:Y:S01]  /*00e0*/  VIADD R6, R6, 0xffffffff ;  /* 0xffffffff06067836 */ /* 0x008fe20000000000 */
[C---:B------:R-:W-:Y:S02]  /*00f0*/  ISETP.GE.U32.AND P0, PT, R2.reuse, 0x20, PT ;  /* 0x000000200200780c */ /* 0x040fe40003f06070 */
[C---:B------:R-:W-:Y:S02]  /*0100*/  ISETP.NE.U32.AND P2, PT, R2.reuse, RZ, PT ;  /* 0x000000ff0200720c */ /* 0x040fe40003f45070 */
[----:B------:R-:W-:Y:S02]  /*0110*/  LEA R12, R2, UR24, 0x2 ;  /* 0x00000018020c7c11 */ /* 0x000fe4000f8e10ff */
[----:B------:R-:W2:Y:S01]  /*0120*/  S2UR UR40, SR_CTAID.X ;  /* 0x00000000002879c3 */ /* 0x000ea20000002500 */
[----:B----4-:R-:W-:-:S06]  /*0130*/  VIADD R9, R13, 0xffffffff ;  /* 0xffffffff0d097836 */ /* 0x010fcc0000000000 */
[----:B------:R3:W-:Y:S01]  /*0140*/  @!P0 STS [R12], RZ ;  /* 0x000000ff0c008388 */ /* 0x0007e20000000800 */
[----:B------:R-:W-:-:S03]  /*0150*/  NOP ;  /* 0x0000000000007918 */ /* 0x000fc60000000000 */
[----:B------:R3:W-:Y:S01]  /*0160*/  @!P2 STS [UR24+0x24], R6 ;  /* 0x00002406ff00a988 */ /* 0x0007e20008000818 */
[----:B-1----:R-:W-:-:S03]  /*0170*/  UIMAD UR4, UR5, UR4, UR25 ;  /* 0x00000004050472a4 */ /* 0x002fc6000f8e0219 */
[----:B------:R3:W-:Y:S01]  /*0180*/  @!P2 STS [UR24+0x20], R9 ;  /* 0x00002009ff00a988 */ /* 0x0007e20008000818 */
[----:B--2---:R-:W-:-:S04]  /*0190*/  UIMAD UR4, UR4, UR6, UR40 ;  /* 0x00000006040472a4 */ /* 0x004fc8000f8e0228 */
[----:B------:R-:W-:-:S03]  /*01a0*/  UIMAD UR5, UR4, 0x180, URZ ;  /* 0x00000180040578a4 */ /* 0x000fc6000f8e023f */
[----:B------:R-:W-:Y:S01]  /*01b0*/  UMOV UR4, URZ ;  /* 0x0000003f00047c82 */ /* 0x000fe20008000000 */
[----:B------:R-:W-:-:S04]  /*01c0*/  UIADD3 UR26, UP0, UR5, UR30, URZ ;  /* 0x0000001e051a7290 */ /* 0x000fc8000ff1e03f */
[----:B------:R-:W-:Y:S01]  /*01d0*/  ULEA.HI.X.SX32 UR27, UR5, UR31, 0x1, UP0 ;  /* 0x0000001f051b7291 */ /* 0x000fe200080f0e3f */
[----:B---3--:R-:W-:Y:S11]  /*01e0*/  @P2 BRA `(.L_x_1) ;  /* 0x0000000000182947 */ /* 0x008ff60003800000 */
[----:B------:R-:W1:Y:S01]  /*01f0*/  LDS R3, [UR24+0x8] ;  /* 0x00000818ff037984 */ /* 0x000e620008000800 */
[----:B------:R-:W2:Y:S01]  /*0200*/  LDC.64 R10, c[0x0][0x210] ;  /* 0x00008400ff0a7b82 */ /* 0x000ea20000000a00 */
[----:B------:R-:W-:Y:S02]  /*0210*/  IMAD.MOV.U32 R4, RZ, RZ, 0x70 ;  /* 0x00000070ff047424 */ /* 0x000fe400078e00ff */
[----:B--2---:R2:W-:Y:S03]  /*0220*/  STS.64 [UR24], R10 ;  /* 0x0000000aff007988 */ /* 0x0045e60008000a18 */
[----:B-1----:R-:W-:-:S05]  /*0230*/  LOP3.LUT R3, R3, 0x10, R4, 0xd8, !PT ;  /* 0x0000001003037812 */ /* 0x002fca00078ed804 */
[----:B------:R2:W-:Y:S02]  /*0240*/  STS [UR24+0x8], R3 ;  /* 0x00000803ff007988 */ /* 0x0005e40008000818 */
.L_x_1:
[----:B------:R-:W-:Y:S05]  /*0250*/  BSYNC B0 ;  /* 0x0000000000007941 */ /* 0x000fea0003800000 */
.L_x_0:
[----:B------:R-:W-:Y:S04]  /*0260*/  BSSY B0, `(.L_x_2) ;  /* 0x000000a000007945 */ /* 0x000fe80003800000 */
[----:B------:R-:W-:Y:S05]  /*0270*/  @P2 BRA `(.L_x_3) ;  /* 0x0000000000202947 */ /* 0x000fea0003800000 */
[----:B--2---:R-:W1:Y:S01]  /*0280*/  LDS R3, [UR24+0x34] ;  /* 0x00003418ff037984 */ /* 0x004e620008000800 */
[----:B------:R-:W-:Y:S02]  /*0290*/  IMAD.MOV.U32 R4, RZ, RZ, 0x3f000000 ;  /* 0x3f000000ff047424 */ /* 0x000fe400078e00ff */
[----:B------:R-:W-:Y:S01]  /*02a0*/  @!P2 IMAD.MOV.U32 R5, RZ, RZ, 0x7f ;  /* 0x0000007fff05a424 */ /* 0x000fe200078e00ff */
[----:B------:R-:W2:Y:S02]  /*02b0*/  @!P2 LDS R8, [UR24+0x38] ;  /* 0x00003818ff08a984 */ /* 0x000ea40008000800 */
[----:B-1----:R-:W-:Y:S02]  /*02c0*/  LOP3.LUT R3, R3, 0xff000000, R4, 0xb8, !PT ;  /* 0xff00000003037812 */ /* 0x002fe400078eb804 */
[----:B--2---:R-:W-:-:S03]  /*02d0*/  @!P2 LOP3.LUT R4, R8, 0xff, R5, 0xb8, !PT ;  /* 0x000000ff0804a812 */ /* 0x004fc600078eb805 */
[----:B------:R1:W-:Y:S04]  /*02e0*/  STS [UR24+0x34], R3 ;  /* 0x00003403ff007988 */ /* 0x0003e80008000818 */
[----:B------:R1:W-:Y:S02]  /*02f0*/  @!P2 STS [UR24+0x38], R4 ;  /* 0x00003804ff00a988 */ /* 0x0003e40008000818 */
.L_x_3:
[----:B------:R-:W-:Y:S05]  /*0300*/  BSYNC B0 ;  /* 0x0000000000007941 */ /* 0x000fea0003800000 */
.L_x_2:
[----:B------:R-:W-:Y:S04]  /*0310*/  BSSY B0, `(.L_x_4) ;  /* 0x000000e000007945 */ /* 0x000fe80003800000 */
[----:B------:R-:W-:Y:S05]  /*0320*/  @P2 BRA `(.L_x_5) ;  /* 0x0000000000302947 */ /* 0x000fea0003800000 */
[----:B-1----:R-:W1:Y:S01]  /*0330*/  LDS R4, [UR24+0x34] ;  /* 0x00003418ff047984 */ /* 0x002e620008000800 */
[----:B--2---:R-:W2:Y:S03]  /*0340*/  LDC.64 R10, c[0x0][0x238] ;  /* 0x00008e00ff0a7b82 */ /* 0x004ea60000000a00 */
[----:B------:R-:W3:Y:S01]  /*0350*/  LDS R3, [UR24+0x1c] ;  /* 0x00001c18ff037984 */ /* 0x000ee20008000800 */
[C---:B--2---:R-:W-:Y:S01]  /*0360*/  SHF.L.U64.HI R8, R10.reuse, 0x1, R11 ;  /* 0x000000010a087819 */ /* 0x044fe2000001020b */
[----:B------:R-:W-:-:S03]  /*0370*/  IMAD.SHL.U32 R5, R10, 0x2, RZ ;  /* 0x000000020a057824 */ /* 0x000fc600078e00ff */
[--C-:B------:R-:W-:Y:S02]  /*0380*/  SHF.R.U32.HI R10, RZ, 0x4, R8.reuse ;  /* 0x00000004ff0a7819 */ /* 0x100fe40000011608 */
[----:B------:R-:W-:-:S05]  /*0390*/  SHF.R.U64 R5, R5, 0x4, R8 ;  /* 0x0000000405057819 */ /* 0x000fca0000001208 */
[----:B------:R4:W-:Y:S01]  /*03a0*/  STS [UR24+0xc], R5 ;  /* 0x00000c05ff007988 */ /* 0x0009e20008000818 */
[----:B-1----:R-:W-:Y:S02]  /*03b0*/  LOP3.LUT R4, R4, 0x7, RZ, 0xb8, !PT ;  /* 0x0000000704047812 */ /* 0x002fe400078eb8ff */
[----:B---3--:R-:W-:-:S03]  /*03c0*/  LOP3.LUT R3, R3, 0xf, R10, 0xb8, !PT ;  /* 0x0000000f03037812 */ /* 0x008fc600078eb80a */
[----:B------:R4:W-:Y:S04]  /*03d0*/  STS [UR24+0x34], R4 ;  /* 0x00003404ff007988 */ /* 0x0009e80008000818 */
[----:B------:R4:W-:Y:S02]  /*03e0*/  STS [UR24+0x1c], R3 ;  /* 0x00001c03ff007988 */ /* 0x0009e40008000818 */
.L_x_5:
[----:B------:R-:W-:Y:S05]  /*03f0*/  BSYNC B0 ;  /* 0x0000000000007941 */ /* 0x000fea0003800000 */
.L_x_4:
[----:B------:R-:W-:Y:S04]  /*0400*/  BSSY B1, `(.L_x_6) ;  /* 0x000001a000017945 */ /* 0x000fe80003800000 */
[----:B------:R-:W-:Y:S04]  /*0410*/  BSSY B0, `(.L_x_7) ;  /* 0x0000015000007945 */ /* 0x000fe80003800000 */
[----:B------:R-:W-:Y:S05]  /*0420*/  @P2 BRA `(.L_x_8) ;  /* 0x0000000000202947 */ /* 0x000fea0003800000 */
[----:B-12-4-:R-:W1:Y:S02]  /*0430*/  LDS R3, [UR24+0x34] ;  /* 0x00003418ff037984 */ /* 0x016e640008000800 */
[----:B-1----:R-:W-:-:S05]  /*0440*/  LOP3.LUT R3, R3, 0x38, RZ, 0xb8, !PT ;  /* 0x0000003803037812 */ /* 0x002fca00078eb8ff */
[----:B------:R1:W-:Y:S01]  /*0450*/  STS [UR24+0x34], R3 ;  /* 0x00003403ff007988 */ /* 0x0003e20008000818 */
[----:B------:R-:W-:Y:S05]  /*0460*/  @P2 BRA `(.L_x_9) ;  /* 0x0000000000202947 */ /* 0x000fea0003800000 */
[----:B-1----:R-:W1:Y:S01]  /*0470*/  LDS R3, [UR24+0x8] ;  /* 0x00000818ff037984 */ /* 0x002e620008000800 */
[----:B------:R-:W-:-:S05]  /*0480*/  IMAD.MOV.U32 R4, RZ, RZ, 0x780 ;  /* 0x00000780ff047424 */ /* 0x000fca00078e00ff */
[----:B-1----:R-:W-:-:S05]  /*0490*/  LOP3.LUT R3, R3, 0x300, R4, 0xd8, !PT ;  /* 0x0000030003037812 */ /* 0x002fca00078ed804 */
[----:B------:R3:W-:Y:S02]  /*04a0*/  STS [UR24+0x8], R3 ;  /* 0x00000803ff007988 */ /* 0x0007e40008000818 */
.L_x_8:
[----:B------:R-:W-:Y:S05]  /*04b0*/  @P2 BRA `(.L_x_10) ;  /* 0x0000000000282947 */ /* 0x000fea0003800000 */
[----:B-1234-:R-:W1:Y:S02]  /*04c0*/  LDS R3, [UR24+0x8] ;  /* 0x00000818ff037984 */ /* 0x01ee640008000800 */
[----:B-1----:R-:W-:-:S05]  /*04d0*/  LOP3.LUT R3, R3, 0x1800, RZ, 0xb8, !PT ;  /* 0x0000180003037812 */ /* 0x002fca00078eb8ff */
[----:B------:R2:W-:Y:S02]  /*04e0*/  STS [UR24+0x8], R3 ;  /* 0x00000803ff007988 */ /* 0x0005e40008000818 */
.L_x_9:
[----:B------:R-:W-:Y:S05]  /*04f0*/  @P2 BREAK B0 ;  /* 0x0000000000002942 */ /* 0x000fea0003800000 */
[----:B------:R-:W-:Y:S05]  /*0500*/  @P2 BRA `(.L_x_11) ;  /* 0x0000000000242947 */ /* 0x000fea0003800000 */
[----:B------:R-:W3:Y:S01]  /*0510*/  LDS R4, [UR24+0x8] ;  /* 0x00000818ff047984 */ /* 0x000ee20008000800 */
[----:B-12---:R-:W-:-:S05]  /*0520*/  IMAD.MOV.U32 R3, RZ, RZ, 0x6000 ;  /* 0x00006000ff037424 */ /* 0x006fca00078e00ff */
[----:B---3--:R-:W-:-:S04]  /*0530*/  LOP3.LUT R3, R4, 0x6000, R3, 0xd8, !PT ;  /* 0x0000600004037812 */ /* 0x008fc800078ed803 */
[----:B------:R-:W-:-:S05]  /*0540*/  LOP3.LUT R3, R3, 0x400000, RZ, 0xb8, !PT ;  /* 0x0040000003037812 */ /* 0x000fca00078eb8ff */
[----:B------:R5:W-:Y:S02]  /*0550*/  STS [UR24+0x8], R3 ;  /* 0x00000803ff007988 */ /* 0x000be40008000818 */
.L_x_10:
[----:B------:R-:W-:Y:S05]  /*0560*/  BSYNC B0 ;  /* 0x0000000000007941 */ /* 0x000fea0003800000 */
.L_x_7:
[----:B-12345:R-:W1:Y:S02]  /*0570*/  @!P2 LDS R3, [UR24+0x8] ;  /* 0x00000818ff03a984 */ /* 0x03ee640008000800 */
[----:B-1----:R-:W-:-:S05]  /*0580*/  @!P2 LOP3.LUT R3, R3, 0x8000, RZ, 0xb8, !PT ;  /* 0x000080000303a812 */ /* 0x002fca00078eb8ff */
[----:B------:R3:W-:Y:S02]  /*0590*/  @!P2 STS [UR24+0x8], R3 ;  /* 0x00000803ff00a988 */ /* 0x0007e40008000818 */
.L_x_11:
[----:B------:R-:W-:Y:S05]  /*05a0*/  BSYNC B1 ;  /* 0x0000000000017941 */ /* 0x000fea0003800000 */
.L_x_6:
[----:B------:R-:W-:Y:S05]  /*05b0*/  WARPSYNC.ALL ;  /* 0x0000000000007948 */ /* 0x000fea0003800000 */
[----:B------:R-:W-:Y:S05]  /*05c0*/  @P0 BRA `(.L_x_12) ;  /* 0x0000000000280947 */ /* 0x000fea0003800000 */
[----:B-123--:R-:W1:Y:S01]  /*05d0*/  S2R R3, SR_LANEID ;  /* 0x0000000000037919 */ /* 0x00ee620000000000 */
[----:B------:R-:W-:Y:S05]  /*05e0*/  WARPSYNC.ALL ;  /* 0x0000000000007948 */ /* 0x000fea0003800000 */
[----:B-1----:R-:W-:-:S05]  /*05f0*/  IMAD.SHL.U32 R3, R3, 0x4, RZ ;  /* 0x0000000403037824 */ /* 0x002fca00078e00ff */
[----:B------:R-:W1:Y:S01]  /*0600*/  LDS R7, [R3+UR24] ;  /* 0x0000001803077984 */ /* 0x000e620008000800 */
[----:B------:R-:W-:-:S05]  /*0610*/  IADD3 R4, P1, R3, UR26, RZ ;  /* 0x0000001a03047c10 */ /* 0x000fca000ff3e0ff */
[----:B------:R-:W-:-:S05]  /*0620*/  IMAD.X R5, RZ, RZ, UR27, P1 ;  /* 0x0000001bff057e24 */ /* 0x000fca00088e06ff */
[----:B-1----:R4:W5:Y:S01]  /*0630*/  ATOMG.E.EXCH.STRONG.GPU PT, RZ, [R4], R7 ;  /* 0x0000000704ff73a8 */ /* 0x00296200041ee100 */
[----:B------:R-:W-:-:S04]  /*0640*/  DEPBAR {5,4,3,2,1,0} ;  /* 0x0000003f0000791a */ /* 0x000fc80000000000 */
[----:B------:R4:W-:Y:S01]  /*0650*/  UTMACCTL.IV [UR26] ;  /* 0x000000001a0079b9 */ /* 0x0009e20008000000 */
[----:B------:R-:W-:Y:S01]  /*0660*/  NOP ;  /* 0x0000000000007918 */ /* 0x000fe20000000000 */
.L_x_12:
[----:B------:R-:W-:Y:S05]  /*0670*/  @P0 BRA `(.L_x_13) ;  /* 0x00000000000c0947 */ /* 0x000fea0003800000 */
[----:B------:R0:W-:Y:S01]  /*0680*/  UTMACMDFLUSH ;  /* 0x00000000000079b7 */ /* 0x0001e20000000000 */
[----:B------:R-:W-:Y:S05]  /*0690*/  @P0 BRA `(.L_x_13) ;  /* 0x0000000000040947 */ /* 0x000fea0003800000 */
[----:B------:R-:W-:-:S04]  /*06a0*/  DEPBAR.LE SB0, 0x0 ;  /* 0x000080000000791a */ /* 0x000fc80000000000 */
.L_x_13:
[----:B------:R-:W-:Y:S05]  /*06b0*/  WARPSYNC.ALL ;  /* 0x0000000000007948 */ /* 0x000fea0003800000 */
[----:B-----5:R-:W-:Y:S06]  /*06c0*/  BAR.SYNC.DEFER_BLOCKING 0x0 ;  /* 0x0000000000007b1d */ /* 0x020fec0000010000 */
[----:B------:R-:W-:Y:S02]  /*06d0*/  BSSY B1, `(.L_x_14) ;  /* 0x000000b000017945 */ /* 0x000fe40003800000 */
[----:B------:R-:W-:Y:S06]  /*06e0*/  BAR.SYNC.DEFER_BLOCKING 0x0 ;  /* 0x0000000000007b1d */ /* 0x000fec0000010000 */
[----:B------:R5:W-:Y:S01]  /*06f0*/  @!P0 STS [R12], RZ ;  /* 0x000000ff0c008388 */ /* 0x000be20000000800 */
[----:B------:R-:W-:Y:S01]  /*0700*/  NOP ;  /* 0x0000000000007918 */ /* 0x000fe20000000000 */
[----:B------:R-:W-:Y:S05]  /*0710*/  @P2 BRA `(.L_x_15) ;  /* 0x0000000000182947 */ /* 0x000fea0003800000 */
[----:B-123--:R-:W1:Y:S01]  /*0720*/  LDS R3, [UR24+0x8] ;  /* 0x00000818ff037984 */ /* 0x00ee620008000800 */
[----:B------:R-:W2:Y:S01]  /*0730*/  LDC.64 R10, c[0x0][0x218] ;  /* 0x00008600ff0a7b82 */ /* 0x000ea20000000a00 */
[----:B----4-:R-:W-:Y:S02]  /*0740*/  IMAD.MOV.U32 R4, RZ, RZ, 0x70 ;  /* 0x00000070ff047424 */ /* 0x010fe400078e00ff */
[----:B--2---:R2:W-:Y:S03]  /*0750*/  STS.64 [UR24], R10 ;  /* 0x0000000aff007988 */ /* 0x0045e60008000a18 */
[----:B-1----:R-:W-:-:S05]  /*0760*/  LOP3.LUT R3, R3, 0x10, R4, 0xd8, !PT ;  /* 0x0000001003037812 */ /* 0x002fca00078ed804 */
[----:B------:R2:W-:Y:S02]  /*0770*/  STS [UR24+0x8], R3 ;  /* 0x00000803ff007988 */ /* 0x0005e40008000818 */
.L_x_15:
[----:B----4-:R-:W-:Y:S05]  /*0780*/  BSYNC B1 ;  /* 0x0000000000017941 */ /* 0x010fea0003800000 */
.L_x_14:
[----:B------:R-:W-:Y:S04]  /*0790*/  BSSY B2, `(.L_x_16) ;  /* 0x000000f000027945 */ /* 0x000fe80003800000 */
[----:B------:R-:W-:Y:S04]  /*07a0*/  BSSY B1, `(.L_x_17) ;  /* 0x000000c000017945 */ /* 0x000fe80003800000 */
[----:B------:R-:W-:Y:S05]  /*07b0*/  @P2 BRA `(.L_x_18) ;  /* 0x0000000000282947 */ /* 0x000fea0003800000 */
[----:B-123--:R-:W1:Y:S01]  /*07c0*/  LDS R3, [UR24+0x34] ;  /* 0x00003418ff037984 */ /* 0x00ee620008000800 */
[----:B------:R-:W-:Y:S01]  /*07d0*/  IMAD.MOV.U32 R4, RZ, RZ, 0x3f000000 ;  /* 0x3f000000ff047424 */ /* 0x000fe200078e00ff */
[----:B------:R-:W-:Y:S05]  /*07e0*/  @P2 BREAK B1 ;  /* 0x0000000000012942 */ /* 0x000fea0003800000 */
[----:B-1----:R-:W-:-:S05]  /*07f0*/  LOP3.LUT R3, R3, 0xff000000, R4, 0xb8, !PT ;  /* 0xff00000003037812 */ /* 0x002fca00078eb804 */
[----:B------:R1:W-:Y:S01]  /*0800*/  STS [UR24+0x34], R3 ;  /* 0x00003403ff007988 */ /* 0x0003e20008000818 */
[----:B------:R-:W-:Y:S05]  /*0810*/  @P2 BRA `(.L_x_19) ;  /* 0x0000000000182947 */ /* 0x000fea0003800000 */
[----:B-1----:R-:W1:Y:S01]  /*0820*/  LDS R3, [UR24+0x38] ;  /* 0x00003818ff037984 */ /* 0x002e620008000800 */
[----:B------:R-:W-:-:S05]  /*0830*/  IMAD.MOV.U32 R4, RZ, RZ, 0x7f ;  /* 0x0000007fff047424 */ /* 0x000fca00078e00ff */
[----:B-1----:R-:W-:-:S05]  /*0840*/  LOP3.LUT R3, R3, 0xff, R4, 0xb8, !PT ;  /* 0x000000ff03037812 */ /* 0x002fca00078eb804 */
[----:B------:R4:W-:Y:S02]  /*0850*/  STS [UR24+0x38], R3 ;  /* 0x00003803ff007988 */ /* 0x0009e40008000818 */
.L_x_18:
[----:B------:R-:W-:Y:S05]  /*0860*/  BSYNC B1 ;  /* 0x0000000000017941 */ /* 0x000fea0003800000 */
.L_x_17:
[----:B------:R1:W-:Y:S02]  /*0870*/  @!P2 STS [UR24+0x20], R9 ;  /* 0x00002009ff00a988 */ /* 0x0003e40008000818 */
.L_x_19:
[----:B------:R-:W-:Y:S05]  /*0880*/  BSYNC B2 ;  /* 0x0000000000027941 */ /* 0x000fea0003800000 */
.L_x_16:
[----:B------:R-:W-:Y:S05]  /*0890*/  WARPSYNC.ALL ;  /* 0x0000000000007948 */ /* 0x000fea0003800000 */
[----:B-1234-:R-:W1:Y:S01]  /*08a0*/  LDC R3, c[0x0][0x22c] ;  /* 0x00008b00ff037b82 */ /* 0x01ee620000000800 */
[----:B------:R-:W-:Y:S01]  /*08b0*/  BSSY B2, `(.L_x_20) ;  /* 0x0000010000027945 */ /* 0x000fe20003800000 */
[----:B-1----:R-:W-:-:S05]  /*08c0*/  VIADD R3, R3, 0xffffffff ;  /* 0xffffffff03037836 */ /* 0x002fca0000000000 */
[----:B------:R1:W-:Y:S01]  /*08d0*/  @!P2 STS [UR24+0x24], R3 ;  /* 0x00002403ff00a988 */ /* 0x0003e20008000818 */
[----:B------:R-:W-:Y:S05]  /*08e0*/  @P2 BRA `(.L_x_21) ;  /* 0x0000000000302947 */ /* 0x000fea0003800000 */
[----:B------:R-:W2:Y:S01]  /*08f0*/  LDS R5, [UR24+0x34] ;  /* 0x00003418ff057984 */ /* 0x000ea20008000800 */
[----:B------:R-:W3:Y:S03]  /*0900*/  LDC.64 R10, c[0x0][0x240] ;  /* 0x00009000ff0a7b82 */ /* 0x000ee60000000a00 */
[----:B------:R-:W4:Y:S01]  /*0910*/  LDS R4, [UR24+0x1c] ;  /* 0x00001c18ff047984 */ /* 0x000f220008000800 */
[C---:B---3--:R-:W-:Y:S01]  /*0920*/  SHF.L.U64.HI R8, R10.reuse, 0x1, R11 ;  /* 0x000000010a087819 */ /* 0x048fe2000001020b */
[----:B------:R-:W-:-:S03]  /*0930*/  IMAD.SHL.U32 R7, R10, 0x2, RZ ;  /* 0x000000020a077824 */ /* 0x000fc600078e00ff */
[--C-:B------:R-:W-:Y:S02]  /*0940*/  SHF.R.U32.HI R9, RZ, 0x4, R8.reuse ;  /* 0x00000004ff097819 */ /* 0x100fe40000011608 */
[----:B------:R-:W-:-:S05]  /*0950*/  SHF.R.U64 R7, R7, 0x4, R8 ;  /* 0x0000000407077819 */ /* 0x000fca0000001208 */
[----:B------:R3:W-:Y:S01]  /*0960*/  STS [UR24+0xc], R7 ;  /* 0x00000c07ff007988 */ /* 0x0007e20008000818 */
[----:B--2---:R-:W-:Y:S02]  /*0970*/  LOP3.LUT R5, R5, 0x7, RZ, 0xb8, !PT ;  /* 0x0000000705057812 */ /* 0x004fe400078eb8ff */
[----:B----4-:R-:W-:-:S03]  /*0980*/  LOP3.LUT R4, R4, 0xf, R9, 0xb8, !PT ;  /* 0x0000000f04047812 */ /* 0x010fc600078eb809 */
[----:B------:R3:W-:Y:S04]  /*0990*/  STS [UR24+0x34], R5 ;  /* 0x00003405ff007988 */ /* 0x0007e80008000818 */
[----:B------:R3:W-:Y:S02]  /*09a0*/  STS [UR24+0x1c], R4 ;  /* 0x00001c04ff007988 */ /* 0x0007e40008000818 */
.L_x_21:
[----:B------:R-:W-:Y:S05]  /*09b0*/  BSYNC B2 ;  /* 0x0000000000027941 */ /* 0x000fea0003800000 */
.L_x_20:
[----:B------:R-:W-:Y:S04]  /*09c0*/  BSSY B3, `(.L_x_22) ;  /* 0x000001a000037945 */ /* 0x000fe80003800000 */
[----:B------:R-:W-:Y:S04]  /*09d0*/  BSSY B2, `(.L_x_23) ;  /* 0x0000015000027945 */ /* 0x000fe80003800000 */
[----:B------:R-:W-:Y:S05]  /*09e0*/  @P2 BRA `(.L_x_24) ;  /* 0x0000000000202947 */ /* 0x000fea0003800000 */
[----:B---3--:R-:W2:Y:S02]  /*09f0*/  LDS R4, [UR24+0x34] ;  /* 0x00003418ff047984 */ /* 0x008ea40008000800 */
[----:B--2---:R-:W-:-:S05]  /*0a00*/  LOP3.LUT R4, R4, 0x38, RZ, 0xb8, !PT ;  /* 0x0000003804047812 */ /* 0x004fca00078eb8ff */
[----:B------:R2:W-:Y:S01]  /*0a10*/  STS [UR24+0x34], R4 ;  /* 0x00003404ff007988 */ /* 0x0005e20008000818 */
[----:B------:R-:W-:Y:S05]  /*0a20*/  @P2 BRA `(.L_x_25) ;  /* 0x0000000000202947 */ /* 0x000fea0003800000 */
[----:B--2---:R-:W2:Y:S01]  /*0a30*/  LDS R4, [UR24+0x8] ;  /* 0x00000818ff047984 */ /* 0x004ea20008000800 */
[----:B------:R-:W-:-:S05]  /*0a40*/  IMAD.MOV.U32 R5, RZ, RZ, 0x780 ;  /* 0x00000780ff057424 */ /* 0x000fca00078e00ff */
[----:B--2---:R-:W-:-:S05]  /*0a50*/  LOP3.LUT R4, R4, 0x300, R5, 0xd8, !PT ;  /* 0x0000030004047812 */ /* 0x004fca00078ed805 */
[----:B------:R2:W-:Y:S02]  /*0a60*/  STS [UR24+0x8], R4 ;  /* 0x00000804ff007988 */ /* 0x0005e40008000818 */
.L_x_24:
[----:B------:R-:W-:Y:S05]  /*0a70*/  @P2 BRA `(.L_x_26) ;  /* 0x0000000000282947 */ /* 0x000fea0003800000 */
[----:B--23--:R-:W2:Y:S02]  /*0a80*/  LDS R4, [UR24+0x8] ;  /* 0x00000818ff047984 */ /* 0x00cea40008000800 */
[----:B--2---:R-:W-:-:S05]  /*0a90*/  LOP3.LUT R4, R4, 0x1800, RZ, 0xb8, !PT ;  /* 0x0000180004047812 */ /* 0x004fca00078eb8ff */
[----:B------:R3:W-:Y:S02]  /*0aa0*/  STS [UR24+0x8], R4 ;  /* 0x00000804ff007988 */ /* 0x0007e40008000818 */
.L_x_25:
[----:B------:R-:W-:Y:S05]  /*0ab0*/  @P2 BREAK B2 ;  /* 0x0000000000022942 */ /* 0x000fea0003800000 */
[----:B------:R-:W-:Y:S05]  /*0ac0*/  @P2 BRA `(.L_x_27) ;  /* 0x0000000000242947 */ /* 0x000fea0003800000 */
[----:B--23--:R-:W2:Y:S01]  /*0ad0*/  LDS R4, [UR24+0x8] ;  /* 0x00000818ff047984 */ /* 0x00cea20008000800 */
[----:B------:R-:W-:-:S05]  /*0ae0*/  IMAD.MOV.U32 R5, RZ, RZ, 0x6000 ;  /* 0x00006000ff057424 */ /* 0x000fca00078e00ff */
[----:B--2---:R-:W-:-:S04]  /*0af0*/  LOP3.LUT R4, R4, 0x6000, R5, 0xd8, !PT ;  /* 0x0000600004047812 */ /* 0x004fc800078ed805 */
[----:B------:R-:W-:-:S05]  /*0b00*/  LOP3.LUT R4, R4, 0x400000, RZ, 0xb8, !PT ;  /* 0x0040000004047812 */ /* 0x000fca00078eb8ff */
[----:B------:R4:W-:Y:S02]  /*0b10*/  STS [UR24+0x8], R4 ;  /* 0x00000804ff007988 */ /* 0x0009e40008000818 */
.L_x_26:
[----:B------:R-:W-:Y:S05]  /*0b20*/  BSYNC B2 ;  /* 0x0000000000027941 */ /* 0x000fea0003800000 */
.L_x_23:
[----:B--234-:R-:W2:Y:S02]  /*0b30*/  @!P2 LDS R4, [UR24+0x8] ;  /* 0x00000818ff04a984 */ /* 0x01cea40008000800 */
[----:B--2---:R-:W-:-:S05]  /*0b40*/  @!P2 LOP3.LUT R4, R4, 0x8000, RZ, 0xb8, !PT ;  /* 0x000080000404a812 */ /* 0x004fca00078eb8ff */
[----:B------:R4:W-:Y:S02]  /*0b50*/  @!P2 STS [UR24+0x8], R4 ;  /* 0x00000804ff00a988 */ /* 0x0009e40008000818 */
.L_x_27:
[----:B------:R-:W-:Y:S05]  /*0b60*/  BSYNC B3 ;  /* 0x0000000000037941 */ /* 0x000fea0003800000 */
.L_x_22:
[----:B------:R-:W-:Y:S05]  /*0b70*/  WARPSYNC.ALL ;  /* 0x0000000000007948 */ /* 0x000fea0003800000 */
[----:B------:R-:W-:-:S04]  /*0b80*/  UIADD3 UR29, UR5, 0x80, URZ ;  /* 0x00000080051d7890 */ /* 0x000fc8000fffe03f */
[----:B------:R-:W-:-:S04]  /*0b90*/  UIADD3 UR28, UP0, UR29, UR30, URZ ;  /* 0x0000001e1d1c7290 */ /* 0x000fc8000ff1e03f */
[----:B------:R-:W-:Y:S01]  /*0ba0*/  ULEA.HI.X.SX32 UR29, UR29, UR31, 0x1, UP0 ;  /* 0x0000001f1d1d7291 */ /* 0x000fe200080f0e3f */
[----:B------:R-:W-:Y:S11]  /*0bb0*/  @P0 BRA `(.L_x_28) ;  /* 0x0000000000280947 */ /* 0x000ff60003800000 */
[----:B--234-:R-:W2:Y:S01]  /*0bc0*/  S2R R4, SR_LANEID ;  /* 0x0000000000047919 */ /* 0x01cea20000000000 */
[----:B------:R-:W-:Y:S05]  /*0bd0*/  WARPSYNC.ALL ;  /* 0x0000000000007948 */ /* 0x000fea0003800000 */
[----:B--2---:R-:W-:-:S05]  /*0be0*/  IMAD.SHL.U32 R8, R4, 0x4, RZ ;  /* 0x0000000404087824 */ /* 0x004fca00078e00ff */
[----:B------:R-:W2:Y:S01]  /*0bf0*/  LDS R7, [R8+UR24] ;  /* 0x0000001808077984 */ /* 0x000ea20008000800 */
[----:B------:R-:W-:-:S05]  /*0c00*/  IADD3 R4, P1, R8, UR28, RZ ;  /* 0x0000001c08047c10 */ /* 0x000fca000ff3e0ff */
[----:B------:R-:W-:-:S05]  /*0c10*/  IMAD.X R5, RZ, RZ, UR29, P1 ;  /* 0x0000001dff057e24 */ /* 0x000fca00088e06ff */
[----:B--2---:R2:W3:Y:S01]  /*0c20*/  ATOMG.E.EXCH.STRONG.GPU PT, RZ, [R4], R7 ;  /* 0x0000000704ff73a8 */ /* 0x0044e200041ee100 */
[----:B------:R-:W-:-:S04]  /*0c30*/  DEPBAR {5,4,3,2,1,0} ;  /* 0x0000003f0000791a */ /* 0x000fc80000000000 */
[----:B------:R2:W-:Y:S01]  /*0c40*/  UTMACCTL.IV [UR28] ;  /* 0x000000001c0079b9 */ /* 0x0005e20008000000 */
[----:B------:R-:W-:Y:S01]  /*0c50*/  NOP ;  /* 0x0000000000007918 */ /* 0x000fe20000000000 */
.L_x_28:
[----:B------:R-:W-:Y:S05]  /*0c60*/  @P0 BRA `(.L_x_29) ;  /* 0x00000000000c0947 */ /* 0x000fea0003800000 */
[----:B------:R0:W-:Y:S01]  /*0c70*/  UTMACMDFLUSH ;  /* 0x00000000000079b7 */ /* 0x0001e20000000000 */
[----:B------:R-:W-:Y:S05]  /*0c80*/  @P0 BRA `(.L_x_29) ;  /* 0x0000000000040947 */ /* 0x000fea0003800000 */
[----:B------:R-:W-:-:S04]  /*0c90*/  DEPBAR.LE SB0, 0x0 ;  /* 0x000080000000791a */ /* 0x000fc80000000000 */
.L_x_29:
[----:B------:R-:W-:Y:S05]  /*0ca0*/  WARPSYNC.ALL ;  /* 0x0000000000007948 */ /* 0x000fea0003800000 */
[----:B---3--:R-:W-:Y:S06]  /*0cb0*/  BAR.SYNC.DEFER_BLOCKING 0x0 ;  /* 0x0000000000007b1d */ /* 0x008fec0000010000 */
[----:B------:R-:W-:Y:S02]  /*0cc0*/  BSSY B3, `(.L_x_30) ;  /* 0x000000b000037945 */ /* 0x000fe40003800000 */
[----:B------:R-:W-:Y:S06]  /*0cd0*/  BAR.SYNC.DEFER_BLOCKING 0x0 ;  /* 0x0000000000007b1d */ /* 0x000fec0000010000 */
[----:B------:R3:W-:Y:S01]  /*0ce0*/  @!P0 STS [R12], RZ ;  /* 0x000000ff0c008388 */ /* 0x0007e20000000800 */
[----:B------:R-:W-:Y:S01]  /*0cf0*/  NOP ;  /* 0x0000000000007918 */ /* 0x000fe20000000000 */
[----:B------:R-:W-:Y:S05]  /*0d00*/  @P2 BRA `(.L_x_31) ;  /* 0x0000000000182947 */ /* 0x000fea0003800000 */
[----:B--2-4-:R-:W2:Y:S01]  /*0d10*/  LDS R4, [UR24+0x8] ;  /* 0x00000818ff047984 */ /* 0x014ea20008000800 */
[----:B------:R-:W4:Y:S01]  /*0d20*/  LDC.64 R8, c[0x0][0x220] ;  /* 0x00008800ff087b82 */ /* 0x000f220000000a00 */
[----:B------:R-:W-:Y:S02]  /*0d30*/  IMAD.MOV.U32 R5, RZ, RZ, 0x70 ;  /* 0x00000070ff057424 */ /* 0x000fe400078e00ff */
[----:B----4-:R4:W-:Y:S03]  /*0d40*/  STS.64 [UR24], R8 ;  /* 0x00000008ff007988 */ /* 0x0109e60008000a18 */
[----:B--2---:R-:W-:-:S05]  /*0d50*/  LOP3.LUT R4, R4, 0x10, R5, 0xd8, !PT ;  /* 0x0000001004047812 */ /* 0x004fca00078ed805 */
[----:B------:R4:W-:Y:S02]  /*0d60*/  STS [UR24+0x8], R4 ;  /* 0x00000804ff007988 */ /* 0x0009e40008000818 */
.L_x_31:
[----:B--2---:R-:W-:Y:S05]  /*0d70*/  BSYNC B3 ;  /* 0x0000000000037941 */ /* 0x004fea0003800000 */
.L_x_30:
[----:B------:R-:W-:Y:S04]  /*0d80*/  BSSY B4, `(.L_x_32) ;  /* 0x0000011000047945 */ /* 0x000fe80003800000 */
[----:B------:R-:W-:Y:S04]  /*0d90*/  BSSY B3, `(.L_x_33) ;  /* 0x000000e000037945 */ /* 0x000fe80003800000 */
[----:B------:R-:W-:Y:S05]  /*0da0*/  @P2 BRA `(.L_x_34) ;  /* 0x0000000000242947 */ /* 0x000fea0003800000 */
[----:B----4-:R-:W2:Y:S01]  /*0db0*/  LDS R4, [UR24+0x34] ;  /* 0x00003418ff047984 */ /* 0x010ea20008000800 */
[----:B------:R-:W-:-:S05]  /*0dc0*/  IMAD.MOV.U32 R5, RZ, RZ, 0x3f000000 ;  /* 0x3f000000ff057424 */ /* 0x000fca00078e00ff */
[----:B--2---:R-:W-:-:S05]  /*0dd0*/  LOP3.LUT R4, R4, 0xff000000, R5, 0xb8, !PT ;  /* 0xff00000004047812 */ /* 0x004fca00078eb805 */
[----:B------:R2:W-:Y:S01]  /*0de0*/  STS [UR24+0x34], R4 ;  /* 0x00003404ff007988 */ /* 0x0005e20008000818 */
[----:B------:R-:W-:Y:S05]  /*0df0*/  @P2 BRA `(.L_x_35) ;  /* 0x00000000001c2947 */ /* 0x000fea0003800000 */
[----:B--2---:R-:W2:Y:S01]  /*0e00*/  LDS R4, [UR24+0x38] ;  /* 0x00003818ff047984 */ /* 0x004ea20008000800 */
[----:B------:R-:W-:-:S05]  /*0e10*/  IMAD.MOV.U32 R5, RZ, RZ, 0x7f ;  /* 0x0000007fff057424 */ /* 0x000fca00078e00ff */
[----:B--2---:R-:W-:-:S05]  /*0e20*/  LOP3.LUT R4, R4, 0xff, R5, 0xb8, !PT ;  /* 0x000000ff04047812 */ /* 0x004fca00078eb805 */
[----:B------:R2:W-:Y:S02]  /*0e30*/  STS [UR24+0x38], R4 ;  /* 0x00003804ff007988 */ /* 0x0005e40008000818 */
.L_x_34:
[----:B------:R-:W-:Y:S05]  /*0e40*/  @P2 BREAK B3 ;  /* 0x0000000000032942 */ /* 0x000fea0003800000 */
[----:B------:R-:W-:Y:S05]  /*0e50*/  @P2 BRA `(.L_x_36) ;  /* 0x00000000000c2947 */ /* 0x000fea0003800000 */
[----:B------:R1:W-:Y:S02]  /*0e60*/  STS [UR24+0x20], R3 ;  /* 0x00002003ff007988 */ /* 0x0003e40008000818 */
.L_x_35:
[----:B------:R-:W-:Y:S05]  /*0e70*/  BSYNC B3 ;  /* 0x0000000000037941 */ /* 0x000fea0003800000 */
.L_x_33:
[----:B------:R1:W-:Y:S02]  /*0e80*/  @!P2 STS [UR24+0x24], R6 ;  /* 0x00002406ff00a988 */ /* 0x0003e40008000818 */
.L_x_36:
[----:B------:R-:W-:Y:S05]  /*0e90*/  BSYNC B4 ;  /* 0x0000000000047941 */ /* 0x000fea0003800000 */
.L_x_32:
[----:B------:R-:W-:Y:S05]  /*0ea0*/  WARPSYNC.ALL ;  /* 0x0000000000007948 */ /* 0x000fea0003800000 */
[----:B------:R-:W-:Y:S04]  /*0eb0*/  BSSY B4, `(.L_x_37) ;  /* 0x000000e000047945 */ /* 0x000fe80003800000 */
[----:B------:R-:W-:Y:S05]  /*0ec0*/  @P2 BRA `(.L_x_38) ;  /* 0x0000000000302947 */ /* 0x000fea0003800000 */
[----:B--2-4-:R-:W2:Y:S01]  /*0ed0*/  LDS R4, [UR24+0x34] ;  /* 0x00003418ff047984 */ /* 0x014ea20008000800 */
[----:B------:R-:W4:Y:S03]  /*0ee0*/  LDC.64 R8, c[0x0][0x248] ;  /* 0x00009200ff087b82 */ /* 0x000f260000000a00 */
[----:B-1----:R-:W1:Y:S01]  /*0ef0*/  LDS R3, [UR24+0x1c] ;  /* 0x00001c18ff037984 */ /* 0x002e620008000800 */
[C---:B----4-:R-:W-:Y:S01]  /*0f00*/  SHF.L.U64.HI R6, R8.reuse, 0x1, R9 ;  /* 0x0000000108067819 */ /* 0x050fe20000010209 */
[----:B------:R-:W-:-:S03]  /*0f10*/  IMAD.SHL.U32 R5, R8, 0x2, RZ ;  /* 0x0000000208057824 */ /* 0x000fc600078e00ff */
[--C-:B------:R-:W-:Y:S02]  /*0f20*/  SHF.R.U32.HI R8, RZ, 0x4, R6.reuse ;  /* 0x00000004ff087819 */ /* 0x100fe40000011606 */
[----:B------:R-:W-:-:S05]  /*0f30*/  SHF.R.U64 R5, R5, 0x4, R6 ;  /* 0x0000000405057819 */ /* 0x000fca0000001206 */
[----:B------:R4:W-:Y:S01]  /*0f40*/  STS [UR24+0xc], R5 ;  /* 0x00000c05ff007988 */ /* 0x0009e20008000818 */
[----:B--2---:R-:W-:Y:S02]  /*0f50*/  LOP3.LUT R4, R4, 0x7, RZ, 0xb8, !PT ;  /* 0x0000000704047812 */ /* 0x004fe400078eb8ff */
[----:B-1----:R-:W-:-:S03]  /*0f60*/  LOP3.LUT R3, R3, 0xf, R8, 0xb8, !PT ;  /* 0x0000000f03037812 */ /* 0x002fc600078eb808 */
[----:B------:R4:W-:Y:S04]  /*0f70*/  STS [UR24+0x34], R4 ;  /* 0x00003404ff007988 */ /* 0x0009e80008000818 */
[----:B------:R4:W-:Y:S02]  /*0f80*/  STS [UR24+0x1c], R3 ;  /* 0x00001c03ff007988 */ /* 0x0009e40008000818 */
.L_x_38:
[----:B------:R-:W-:Y:S05]  /*0f90*/  BSYNC B4 ;  /* 0x0000000000047941 */ /* 0x000fea0003800000 */
.L_x_37:
[----:B------:R-:W-:Y:S04]  /*0fa0*/  BSSY B4, `(.L_x_39) ;  /* 0x000001a000047945 */ /* 0x000fe80003800000 */
[----:B------:R-:W-:Y:S04]  /*0fb0*/  BSSY B5, `(.L_x_40) ;  /* 0x0000015000057945 */ /* 0x000fe80003800000 */
[----:B------:R-:W-:Y:S05]  /*0fc0*/  @P2 BRA `(.L_x_41) ;  /* 0x0000000000202947 */ /* 0x000fea0003800000 */
[----:B-1--4-:R-:W1:Y:S02]  /*0fd0*/  LDS R3, [UR24+0x34] ;  /* 0x00003418ff037984 */ /* 0x012e640008000800 */
[----:B-1----:R-:W-:-:S05]  /*0fe0*/  LOP3.LUT R3, R3, 0x38, RZ, 0xb8, !PT ;  /* 0x0000003803037812 */ /* 0x002fca00078eb8ff */
[----:B------:R1:W-:Y:S01]  /*0ff0*/  STS [UR24+0x34], R3 ;  /* 0x00003403ff007988 */ /* 0x0003e20008000818 */
[----:B------:R-:W-:Y:S05]  /*1000*/  @P2 BRA `(.L_x_42) ;  /* 0x0000000000202947 */ /* 0x000fea0003800000 */
[----:B-1----:R-:W1:Y:S01]  /*1010*/  LDS R3, [UR24+0x8] ;  /* 0x00000818ff037984 */ /* 0x002e620008000800 */
[----:B--2---:R-:W-:-:S05]  /*1020*/  IMAD.MOV.U32 R4, RZ, RZ, 0x780 ;  /* 0x00000780ff047424 */ /* 0x004fca00078e00ff */
[----:B-1----:R-:W-:-:S05]  /*1030*/  LOP3.LUT R3, R3, 0x300, R4, 0xd8, !PT ;  /* 0x0000030003037812 */ /* 0x002fca00078ed804 */
[----:B------:R1:W-:Y:S02]  /*1040*/  STS [UR24+0x8], R3 ;  /* 0x00000803ff007988 */ /* 0x0003e40008000818 */
.L_x_41:
[----:B------:R-:W-:Y:S05]  /*1050*/  @P2 BRA `(.L_x_43) ;  /* 0x0000000000282947 */ /* 0x000fea0003800000 */
[----:B-1--4-:R-:W1:Y:S02]  /*1060*/  LDS R3, [UR24+0x8] ;  /* 0x00000818ff037984 */ /* 0x012e640008000800 */
[----:B-1----:R-:W-:-:S05]  /*1070*/  LOP3.LUT R3, R3, 0x1800, RZ, 0xb8, !PT ;  /* 0x0000180003037812 */ /* 0x002fca00078eb8ff */
[----:B------:R4:W-:Y:S02]  /*1080*/  STS [UR24+0x8], R3 ;  /* 0x00000803ff007988 */ /* 0x0009e40008000818 */
.L_x_42:
[----:B------:R-:W-:Y:S05]  /*1090*/  @P2 BREAK B5 ;  /* 0x0000000000052942 */ /* 0x000fea0003800000 */
[----:B------:R-:W-:Y:S05]  /*10a0*/  @P2 BRA `(.L_x_44) ;  /* 0x0000000000242947 */ /* 0x000fea0003800000 */
[----:B-1--4-:R-:W1:Y:S01]  /*10b0*/  LDS R3, [UR24+0x8] ;  /* 0x00000818ff037984 */ /* 0x012e620008000800 */
[----:B--2---:R-:W-:-:S05]  /*10c0*/  IMAD.MOV.U32 R4, RZ, RZ, 0x6000 ;  /* 0x00006000ff047424 */ /* 0x004fca00078e00ff */
[----:B-1----:R-:W-:-:S04]  /*10d0*/  LOP3.LUT R3, R3, 0x6000, R4, 0xd8, !PT ;  /* 0x0000600003037812 */ /* 0x002fc800078ed804 */
[----:B------:R-:W-:-:S05]  /*10e0*/  LOP3.LUT R3, R3, 0x400000, RZ, 0xb8, !PT ;  /* 0x0040000003037812 */ /* 0x000fca00078eb8ff */
[----:B------:R1:W-:Y:S02]  /*10f0*/  STS [UR24+0x8], R3 ;  /* 0x00000803ff007988 */ /* 0x0003e40008000818 */
.L_x_43:
[----:B------:R-:W-:Y:S05]  /*1100*/  BSYNC B5 ;  /* 0x0000000000057941 */ /* 0x000fea0003800000 */
.L_x_40:
[----:B-1--4-:R-:W1:Y:S02]  /*1110*/  @!P2 LDS R3, [UR24+0x8] ;  /* 0x00000818ff03a984 */ /* 0x012e640008000800 */
[----:B-1----:R-:W-:-:S05]  /*1120*/  @!P2 LOP3.LUT R3, R3, 0x8000, RZ, 0xb8, !PT ;  /* 0x000080000303a812 */ /* 0x002fca00078eb8ff */
[----:B------:R1:W-:Y:S02]  /*1130*/  @!P2 STS [UR24+0x8], R3 ;  /* 0x00000803ff00a988 */ /* 0x0003e40008000818 */
.L_x_44:
[----:B------:R-:W-:Y:S05]  /*1140*/  BSYNC B4 ;  /* 0x0000000000047941 */ /* 0x000fea0003800000 */
.L_x_39:
[----:B------:R-:W-:Y:S05]  /*1150*/  WARPSYNC.ALL ;  /* 0x0000000000007948 */ /* 0x000fea0003800000 */
[----:B------:R-:W-:Y:S01]  /*1160*/  UIADD3 UR5, UR5, 0x100, URZ ;  /* 0x0000010005057890 */ /* 0x000fe2000fffe03f */
[----:B------:R-:W-:Y:S02]  /*1170*/  ISETP.GE.AND P1, PT, R13, 0x1, PT ;  /* 0x000000010d00780c */ /* 0x000fe40003f26270 */
[----:B------:R-:W-:Y:S02]  /*1180*/  CS2R R88, SRZ ;  /* 0x0000000000587805 */ /* 0x000fe4000001ff00 */
[----:B------:R-:W-:Y:S01]  /*1190*/  CS2R R90, SRZ ;  /* 0x00000000005a7805 */ /* 0x000fe2000001ff00 */
[----:B------:R-:W-:Y:S01]  /*11a0*/  UIADD3 UR30, UP0, UR5, UR30, URZ ;  /* 0x0000001e051e7290 */ /* 0x000fe2000ff1e03f */
[----:B------:R-:W-:-:S02]  /*11b0*/  CS2R R92, SRZ ;  /* 0x00000000005c7805 */ /* 0x000fc4000001ff00 */
[----:B------:R-:W-:Y:S02]  /*11c0*/  CS2R R94, SRZ ;  /* 0x00000000005e7805 */ /* 0x000fe4000001ff00 */
[----:B------:R-:W-:Y:S01]  /*11d0*/  CS2R R96, SRZ ;  /* 0x0000000000607805 */ /* 0x000fe2000001ff00 */
[----:B------:R-:W-:Y:S01]  /*11e0*/  ULEA.HI.X.SX32 UR31, UR5, UR31, 0x1, UP0 ;  /* 0x0000001f051f7291 */ /* 0x000fe200080f0e3f */
[----:B------:R-:W-:Y:S02]  /*11f0*/  CS2R R98, SRZ ;  /* 0x0000000000627805 */ /* 0x000fe4000001ff00 */
[----:B------:R-:W-:Y:S02]  /*1200*/  CS2R R100, SRZ ;  /* 0x0000000000647805 */ /* 0x000fe4000001ff00 */
[----:B------:R-:W-:Y:S02]  /*1210*/  CS2R R102, SRZ ;  /* 0x0000000000667805 */ /* 0x000fe4000001ff00 */
[----:B------:R-:W-:-:S02]  /*1220*/  CS2R R104, SRZ ;  /* 0x0000000000687805 */ /* 0x000fc4000001ff00 */
[----:B------:R-:W-:Y:S02]  /*1230*/  CS2R R106, SRZ ;  /* 0x00000000006a7805 */ /* 0x000fe4000001ff00 */
[----:B------:R-:W-:Y:S02]  /*1240*/  CS2R R108, SRZ ;  /* 0x00000000006c7805 */ /* 0x000fe4000001ff00 */
        /* <DEDUP_REMOVED lines=40> */
[----:B------:R-:W-:Y:S01]  /*14d0*/  CS2R R62, SRZ ;  /* 0x00000000003e7805 */ /* 0x000fe2000001ff00 */
[----:B------:R-:W-:Y:S01]  /*14e0*/  IMAD.MOV.U32 R64, RZ, RZ, RZ ;  /* 0x000000ffff407224 */ /* 0x000fe200078e00ff */
[----:B------:R-:W-:Y:S06]  /*14f0*/  @P0 BRA `(.L_x_45) ;  /* 0x0000000000280947 */ /* 0x000fec0003800000 */
[----:B-1--4-:R-:W1:Y:S01]  /*1500*/  S2R R3, SR_LANEID ;  /* 0x0000000000037919 */ /* 0x012e620000000000 */
[----:B------:R-:W-:Y:S05]  /*1510*/  WARPSYNC.ALL ;  /* 0x0000000000007948 */ /* 0x000fea0003800000 */
[----:B-1----:R-:W-:-:S05]  /*1520*/  IMAD.SHL.U32 R6, R3, 0x4, RZ ;  /* 0x0000000403067824 */ /* 0x002fca00078e00ff */
[----:B------:R-:W1:Y:S01]  /*1530*/  LDS R3, [R6+UR24] ;  /* 0x0000001806037984 */ /* 0x000e620008000800 */
[----:B--2---:R-:W-:-:S05]  /*1540*/  IADD3 R4, P3, R6, UR30, RZ ;  /* 0x0000001e06047c10 */ /* 0x004fca000ff7e0ff */
[----:B------:R-:W-:-:S05]  /*1550*/  IMAD.X R5, RZ, RZ, UR31, P3 ;  /* 0x0000001fff057e24 */ /* 0x000fca00098e06ff */
[----:B-1----:R1:W2:Y:S01]  /*1560*/  ATOMG.E.EXCH.STRONG.GPU PT, RZ, [R4], R3 ;  /* 0x0000000304ff73a8 */ /* 0x0022a200041ee100 */
[----:B------:R-:W-:-:S04]  /*1570*/  DEPBAR {5,4,3,2,1,0} ;  /* 0x0000003f0000791a */ /* 0x000fc80000000000 */
[----:B------:R1:W-:Y:S01]  /*1580*/  UTMACCTL.IV [UR30] ;  /* 0x000000001e0079b9 */ /* 0x0003e20008000000 */
[----:B------:R-:W-:Y:S01]  /*1590*/  NOP ;  /* 0x0000000000007918 */ /* 0x000fe20000000000 */
.L_x_45:
[----:B------:R-:W-:Y:S05]  /*15a0*/  @P0 BRA `(.L_x_46) ;  /* 0x00000000000c0947 */ /* 0x000fea0003800000 */
[----:B------:R0:W-:Y:S01]  /*15b0*/  UTMACMDFLUSH ;  /* 0x00000000000079b7 */ /* 0x0001e20000000000 */
[----:B------:R-:W-:Y:S05]  /*15c0*/  @P0 BRA `(.L_x_46) ;  /* 0x0000000000040947 */ /* 0x000fea0003800000 */
[----:B------:R-:W-:-:S04]  /*15d0*/  DEPBAR.LE SB0, 0x0 ;  /* 0x000080000000791a */ /* 0x000fc80000000000 */
.L_x_46:
[----:B------:R-:W-:Y:S05]  /*15e0*/  WARPSYNC.ALL ;  /* 0x0000000000007948 */ /* 0x000fea0003800000 */
[----:B--2---:R-:W-:Y:S01]  /*15f0*/  BAR.SYNC.DEFER_BLOCKING 0x0 ;  /* 0x0000000000007b1d */ /* 0x004fe20000010000 */
[----:B------:R-:W-:Y:S01]  /*1600*/  USHF.L.U32 UR15, UR40, 0x7, URZ ;  /* 0x00000007280f7899 */ /* 0x000fe2000800063f */
[----:B------:R-:W-:Y:S01]  /*1610*/  IMAD.MOV.U32 R65, RZ, RZ, RZ ;  /* 0x000000ffff417224 */ /* 0x000fe200078e00ff */
[----:B------:R-:W-:Y:S02]  /*1620*/  CS2R R66, SRZ ;  /* 0x0000000000427805 */ /* 0x000fe4000001ff00 */
[----:B------:R-:W-:-:S02]  /*1630*/  CS2R R68, SRZ ;  /* 0x0000000000447805 */ /* 0x000fc4000001ff00 */
[----:B------:R-:W-:Y:S01]  /*1640*/  CS2R R70, SRZ ;  /* 0x0000000000467805 */ /* 0x000fe2000001ff00 */
[----:B------:R-:W-:Y:S01]  /*1650*/  VOTEU.ALL UP0, P2 ;  /* 0x00000000003f7886 */ /* 0x000fe20001000000 */
[----:B------:R-:W-:Y:S01]  /*1660*/  UMOV UR6, 0x1 ;  /* 0x0000000100067882 */ /* 0x000fe20000000000 */
[----:B------:R-:W-:Y:S01]  /*1670*/  VOTEU.ALL UP1, P2 ;  /* 0x00000000003f7886 */ /* 0x000fe20001020000 */
[----:B------:R-:W-:Y:S01]  /*1680*/  VOTEU.ALL UP2, P2 ;  /* 0x00000000003f7886 */ /* 0x000fe20001040000 */
[----:B------:R-:W-:Y:S01]  /*1690*/  CS2R R72, SRZ ;  /* 0x0000000000487805 */ /* 0x000fe2000001ff00 */
[----:B------:R-:W-:-:S04]  /*16a0*/  @!UP0 UIADD3 UR8, -UR6, 0x100000, URZ ;  /* 0x0010000006088890 */ /* 0x000fc8000fffe13f */
[----:B------:R-:W-:Y:S02]  /*16b0*/  @!UP0 USHF.L.U32 UR9, UR8, 0xb, URZ ;  /* 0x0000000b08098899 */ /* 0x000fe4000800063f */
[----:B------:R-:W-:Y:S01]  /*16c0*/  @!UP0 USHF.L.U32 UR8, UR8, 0x1, URZ ;  /* 0x0000000108088899 */ /* 0x000fe2000800063f */
        /* <DEDUP_REMOVED lines=9> */
[----:B------:R-:W-:Y:S01]  /*1760*/  VOTEU.ALL UP0, P2 ;  /* 0x00000000003f7886 */ /* 0x000fe20001000000 */
[----:B------:R-:W-:Y:S02]  /*1770*/  CS2R R80, SRZ ;  /* 0x0000000000507805 */ /* 0x000fe4000001ff00 */
[----:B------:R-:W-:Y:S02]  /*1780*/  CS2R R82, SRZ ;  /* 0x0000000000527805 */ /* 0x000fe4000001ff00 */
[----:B------:R-:W-:Y:S02]  /*1790*/  CS2R R84, SRZ ;  /* 0x0000000000547805 */ /* 0x000fe4000001ff00 */
[----:B------:R-:W-:Y:S01]  /*17a0*/  CS2R R86, SRZ ;  /* 0x0000000000567805 */ /* 0x000fe2000001ff00 */
[----:B------:R-:W2:Y:S02]  /*17b0*/  FENCE.VIEW.ASYNC.S ;  /* 0x00000000000073c6 */ /* 0x000ea40000000000 */
[----:B--2---:R-:W2:Y:S02]  /*17c0*/  @!UP0 SYNCS.EXCH.64 URZ, [UR24+0x18000], UR8 ;  /* 0x01800008183f85b2 */ /* 0x004ea40008000100 */
[----:B--2---:R-:W-:Y:S06]  /*17d0*/  BAR.SYNC.DEFER_BLOCKING 0x0 ;  /* 0x0000000000007b1d */ /* 0x004fec0000010000 */
[----:B------:R2:W4:Y:S02]  /*17e0*/  @!UP1 SYNCS.EXCH.64 URZ, [UR24+0x18008], UR10 ;  /* 0x0180080a183f95b2 */ /* 0x0005240008000100 */
[----:B----4-:R-:W-:Y:S01]  /*17f0*/  BAR.SYNC.DEFER_BLOCKING 0x0 ;  /* 0x0000000000007b1d */ /* 0x010fe20000010000 */
[----:B--2---:R-:W-:-:S05]  /*1800*/  USHF.L.U32 UR11, UR25, 0x7, URZ ;  /* 0x00000007190b7899 */ /* 0x004fca000800063f */
[----:B------:R2:W4:Y:S01]  /*1810*/  @!UP2 SYNCS.EXCH.64 URZ, [UR24+0x18010], UR6 ;  /* 0x01801006183fa5b2 */ /* 0x0005220008000100 */
[----:B------:R-:W-:Y:S06]  /*1820*/  @!P1 BRA `(.L_x_47) ;  /* 0x00000008002c9947 */ /* 0x000fec0003800000 */
        /* <DEDUP_REMOVED lines=63> */
[----:B------:R-:W-:Y:S01]  /*1c20*/  CS2R R86, SRZ ;  /* 0x0000000000567805 */ /* 0x000fe2000001ff00 */
[----:B------:R-:W-:Y:S01]  /*1c30*/  UMOV UR5, URZ ;  /* 0x0000003f00057c82 */ /* 0x000fe20008000000 */
[----:B------:R-:W-:-:S05]  /*1c40*/  UMOV UR14, URZ ;  /* 0x0000003f000e7c82 */ /* 0x000fca0008000000 */
.L_x_49:
[----:B----4-:R-:W-:Y:S01]  /*1c50*/  BAR.SYNC.DEFER_BLOCKING 0x0 ;  /* 0x0000000000007b1d */ /* 0x010fe20000010000 */
[----:B------:R-:W-:Y:S01]  /*1c60*/  ULEA UR22, UR5, UR24, 0x3 ;  /* 0x0000001805167291 */ /* 0x000fe2000f8e183f */
[----:B-1----:R-:W-:Y:S01]  /*1c70*/  @!P2 IMAD.MOV.U32 R4, RZ, RZ, 0x8000 ;  /* 0x00008000ff04a424 */ /* 0x002fe200078e00ff */
[----:B------:R-:W-:Y:S01]  /*1c80*/  ELECT P0, URZ, PT ;  /* 0x00000000003f782f */ /* 0x000fe20003800000 */
[----:B------:R-:W-:Y:S01]  /*1c90*/  IMAD.U32 R3, RZ, RZ, UR4 ;  /* 0x00000004ff037e24 */ /* 0x000fe2000f8e00ff */
[----:B------:R-:W-:Y:S02]  /*1ca0*/  ULEA UR12, UR5, UR24, 0xe ;  /* 0x00000018050c7291 */ /* 0x000fe4000f8e703f */
[C---:B------:R-:W-:Y:S02]  /*1cb0*/  ISETP.LT.U32.AND P0, PT, R2.reuse, 0x20, P0 ;  /* 0x000000200200780c */ /* 0x040fe40000701070 */
[----:B------:R-:W-:Y:S02]  /*1cc0*/  ELECT P1, URZ, PT ;  /* 0x00000000003f782f */ /* 0x000fe40003820000 */
[----:B------:R-:W-:Y:S01]  /*1cd0*/  SHF.L.U32 R3, R3, 0x1f, RZ ;  /* 0x0000001f03037819 */ /* 0x000fe200000006ff */
[----:B------:R-:W-:Y:S01]  /*1ce0*/  UIADD3 UR8, UR12, 0xc000, URZ ;  /* 0x0000c0000c087890 */ /* 0x000fe2000fffe03f */
[----:B------:R-:W-:Y:S01]  /*1cf0*/  ISETP.LT.U32.AND P1, PT, R2, 0x20, P1 ;  /* 0x000000200200780c */ /* 0x000fe20000f21070 */
[----:B------:R-:W-:Y:S01]  /*1d00*/  UMOV UR10, UR14 ;  /* 0x0000000e000a7c82 */ /* 0x000fe20008000000 */
[----:B------:R-:W-:-:S02]  /*1d10*/  USHF.R.U32.HI UR16, URZ, 0x4, UR12 ;  /* 0x000000043f107899 */ /* 0x000fc4000801160c */
[----:B------:R-:W-:Y:S02]  /*1d20*/  USHF.R.U32.HI UR18, URZ, 0x4, UR8 ;  /* 0x000000043f127899 */ /* 0x000fe40008011608 */
[----:B------:R-:W-:Y:S01]  /*1d30*/  USGXT.U32 UR16, UR16, 0xe ;  /* 0x0000000e1010789a */ /* 0x000fe20008000000 */
[----:B------:R-:W-:Y:S01]  /*1d40*/  VOTEU.ANY UP0, P0 ;  /* 0x00000000003f7886 */ /* 0x000fe20000000100 */
[----:B------:R-:W-:Y:S01]  /*1d50*/  VOTEU.ANY UP2, P0 ;  /* 0x00000000003f7886 */ /* 0x000fe20000040100 */
[----:B------:R-:W-:Y:S01]  /*1d60*/  USGXT.U32 UR18, UR18, 0xe ;  /* 0x0000000e1212789a */ /* 0x000fe20008000000 */
[----:B------:R1:W-:Y:S01]  /*1d70*/  @!P2 SYNCS.ARRIVE.TRANS64 RZ, [UR22+0x18000], R4 ;  /* 0x01800004ffffa9a7 */ /* 0x0003e20008000016 */
[----:B------:R4:W-:Y:S06]  /*1d80*/  MEMBAR.ALL.CTA ;  /* 0x0000000000007992 */ /* 0x0009ec0000008000 */
[----:B----4-:R-:W4:Y:S01]  /*1d90*/  FENCE.VIEW.ASYNC.S ;  /* 0x00000000000073c6 */ /* 0x010f220000000000 */
[----:B------:R-:W-:Y:S01]  /*1da0*/  @UP0 UIADD3 UR13, UR22, 0x18000, URZ ;  /* 0x00018000160d0890 */ /* 0x000fe2000fffe03f */
[----:B--2---:R-:W-:Y:S01]  /*1db0*/  @UP0 UMOV UR6, UR26 ;  /* 0x0000001a00060c82 */ /* 0x004fe20008000000 */
[----:B------:R-:W-:Y:S01]  /*1dc0*/  @UP0 UMOV UR7, UR27 ;  /* 0x0000001b00070c82 */ /* 0x000fe20008000000 */
[----:B----4-:R-:W-:Y:S01]  /*1dd0*/  VOTEU.ANY UP1, P1 ;  /* 0x00000000003f7886 */ /* 0x010fe20000820100 */
[----:B------:R-:W-:Y:S01]  /*1de0*/  VOTEU.ANY UP3, P1 ;  /* 0x00000000003f7886 */ /* 0x000fe20000860100 */
[----:B------:R-:W-:Y:S01]  /*1df0*/  UMOV UR17, 0x40000040 ;  /* 0x4000004000117882 */ /* 0x000fe20000000000 */
[----:B------:R-:W-:-:S02]  /*1e00*/  UMOV UR19, 0x40000040 ;  /* 0x4000004000137882 */ /* 0x000fc40000000000 */
[----:B------:R-:W-:Y:S01]  /*1e10*/  @UP1 UIADD3 UR9, UR22, 0x18000, URZ ;  /* 0x0001800016091890 */ /* 0x000fe2000fffe03f */
[----:B------:R-:W-:Y:S01]  /*1e20*/  @UP1 UMOV UR20, UR28 ;  /* 0x0000001c00141c82 */ /* 0x000fe20008000000 */
[----:B------:R-:W-:Y:S01]  /*1e30*/  @UP1 UMOV UR21, UR29 ;  /* 0x0000001d00151c82 */ /* 0x000fe20008000000 */
[----:B------:R-:W-:Y:S06]  /*1e40*/  BAR.SYNC.DEFER_BLOCKING 0x0 ;  /* 0x0000000000007b1d */ /* 0x000fec0000010000 */
[----:B------:R1:W-:Y:S02]  /*1e50*/  @UP2 UTMALDG.2D [UR12], [UR6] ;  /* 0x0000000c060025b4 */ /* 0x0003e40008008000 */
[----:B------:R-:W-:Y:S06]  /*1e60*/  BAR.SYNC.DEFER_BLOCKING 0x0 ;  /* 0x0000000000007b1d */ /* 0x000fec0000010000 */
[----:B------:R1:W-:Y:S02]  /*1e70*/  @UP3 UTMALDG.2D [UR8], [UR20] ;  /* 0x00000008140035b4 */ /* 0x0003e40008008000 */
[----:B------:R-:W-:Y:S06]  /*1e80*/  BAR.SYNC.DEFER_BLOCKING 0x0 ;  /* 0x0000000000007b1d */ /* 0x000fec0000010000 */
[----:B------:R-:W2:Y:S02]  /*1e90*/  SYNCS.PHASECHK.TRANS64.TRYWAIT P0, [UR22+0x18000], R3 ;  /* 0x01800003ff0075a7 */ /* 0x000ea40008000156 */
[----:B-12---:R-:W-:Y:S05]  /*1ea0*/  @!P0 BRA `(.L_x_48) ;  /* 0x0000000800708947 */ /* 0x006fea0003800000 */
.L_x_50:
[----:B------:R-:W-:Y:S02]  /*1eb0*/  WARPGROUP.DEPBAR.LE gsb0, 0x0 ;  /* 0x00008000000079c5 */ /* 0x000fe40000010000 */
[----:B------:R-:W-:Y:S01]  /*1ec0*/  WARPGROUP.ARRIVE ;  /* 0x00000000000079c5 */ /* 0x000fe20000000000 */
[----:B------:R-:W-:Y:S01]  /*1ed0*/  UIADD3 UR20, UP0, UR16, 0x2, URZ ;  /* 0x0000000210147890 */ /* 0x000fe2000ff1e03f */
[----:B------:R-:W1:Y:S01]  /*1ee0*/  LDC R3, c[0x0][0x230] ;  /* 0x00008c00ff037b82 */ /* 0x000e620000000800 */
[----:B------:R-:W-:Y:S01]  /*1ef0*/  UIADD3 UR22, UP1, UR18, 0x2, URZ ;  /* 0x0000000212167890 */ /* 0x000fe2000ff3e03f */
[----:B------:R-:W-:Y:S02]  /*1f00*/  UMOV UR6, URZ ;  /* 0x0000003f00067c82 */ /* 0x000fe40008000000 */
[----:B------:R-:W-:Y:S01]  /*1f10*/  HGMMA.64x128x16.F32 R88, gdesc[UR16], R88 ;  /* 0x01e00000105879f0 */ /* 0x000fe20008700858 */
[----:B------:R-:W-:Y:S01]  /*1f20*/  UMOV UR7, URZ ;  /* 0x0000003f00077c82 */ /* 0x000fe20008000000 */
[----:B------:R-:W-:-:S02]  /*1f30*/  UIADD3.X UR21, UR6, 0x40000040, URZ, UP0, !UPT ;  /* 0x4000004006157890 */ /* 0x000fc400087fe43f */
[----:B------:R-:W-:Y:S02]  /*1f40*/  UIADD3.X UR23, UR7, 0x40000040, URZ, UP1, !UPT ;  /* 0x4000004007177890 */ /* 0x000fe40008ffe43f */
[----:B------:R-:W-:Y:S02]  /*1f50*/  UIADD3.64 UR36, UR20, 0x2, URZ ;  /* 0x0000000214247897 */ /* 0x000fe4000fffe03f */
[----:B------:R-:W-:Y:S02]  /*1f60*/  UIADD3.64 UR38, UR22, 0x2, URZ ;  /* 0x0000000216267897 */ /* 0x000fe4000fffe03f */
[----:B------:R-:W-:Y:S02]  /*1f70*/  UIADD3.64 UR32, UR20, 0x4, URZ ;  /* 0x0000000414207897 */ /* 0x000fe4000fffe03f */
[----:B------:R-:W-:Y:S02]  /*1f80*/  UIADD3.64 UR34, UR22, 0x4, URZ ;  /* 0x0000000416227897 */ /* 0x000fe4000fffe03f */
[----:B------:R-:W-:-:S02]  /*1f90*/  UIADD3.64 UR16, UR20, 0x1fe, URZ ;  /* 0x000001fe14107897 */ /* 0x000fc4000fffe03f */
[----:B------:R-:W-:Y:S02]  /*1fa0*/  UIADD3 UR14, UR14, 0x40, URZ ;  /* 0x000000400e0e7890 */ /* 0x000fe4000fffe03f */
[----:B------:R-:W-:-:S04]  /*1fb0*/  UIADD3 UR5, UR5, 0x1, URZ ;  /* 0x0000000105057890 */ /* 0x000fc8000fffe03f */
[----:B-1----:R-:W-:Y:S01]  /*1fc0*/  ISETP.LE.AND P0, PT, R3, UR14, PT ;  /* 0x0000000e03007c0c */ /* 0x002fe2000bf03270 */
[----:B------:R-:W-:-:S04]  /*1fd0*/  UISETP.NE.U32.AND UP0, UPT, UR5, 0x3, UPT ;  /* 0x000000030500788c */ /* 0x000fc8000bf05070 */
[----:B------:R-:W-:Y:S02]  /*1fe0*/  USEL UR6, URZ, 0x1, UP0 ;  /* 0x000000013f067887 */ /* 0x000fe40008000000 */
[----:B------:R-:W-:Y:S02]  /*1ff0*/  USEL UR5, UR5, URZ, UP0 ;  /* 0x0000003f05057287 */ /* 0x000fe40008000000 */
[----:B------:R-:W-:Y:S01]  /*2000*/  ULOP3.LUT UR4, UR4, UR6, URZ, 0x3c, !UPT ;  /* 0x0000000604047292 */ /* 0x000fe2000f8e3c3f */
[----:B------:R-:W-:-:S12]  /*2010*/  HGMMA.64x128x16.F32 R88, gdesc[UR20], R88 ;  /* 0x01e00000145879f0 */ /* 0x000fd80008700858 */
[----:B------:R-:W-:Y:S01]  /*2020*/  HGMMA.64x128x16.F32 R88, gdesc[UR36], R88 ;  /* 0x01e00000245879f0 */ /* 0x000fe20008700858 */
[----:B------:R-:W-:-:S11]  /*2030*/  UIADD3.64 UR36, UR20, 0x202, URZ ;  /* 0x0000020214247897 */ /* 0x000fd6000fffe03f */
[----:B------:R-:W-:Y:S01]  /*2040*/  HGMMA.64x128x16.F32 R88, gdesc[UR32], R88 ;  /* 0x01e00000205879f0 */ /* 0x000fe20008700858 */
[----:B------:R-:W-:-:S11]  /*2050*/  UIADD3.64 UR32, UR20, 0x204, URZ ;  /* 0x0000020414207897 */ /* 0x000fd6000fffe03f */
[----:B------:R-:W-:Y:S01]  /*2060*/  HGMMA.64x128x16.F32 R24, gdesc[UR16], R24 ;  /* 0x01e00000101879f0 */ /* 0x000fe20008700818 */
[----:B------:R-:W-:Y:S01]  /*2070*/  UIADD3.64 UR16, UR20, 0x200, URZ ;  /* 0x0000020014107897 */ /* 0x000fe2000fffe03f */
[----:B------:R-:W-:Y:S01]  /*2080*/  UMOV UR18, UR22 ;  /* 0x0000001600127c82 */ /* 0x000fe20008000000 */
[----:B------:R-:W-:-:S09]  /*2090*/  UMOV UR19, UR23 ;  /* 0x0000001700137c82 */ /* 0x000fd20008000000 */
[----:B------:R-:W-:-:S12]  /*20a0*/  HGMMA.64x128x16.F32 R24, gdesc[UR16], R24 ;  /* 0x01e00000101879f0 */ /* 0x000fd80008700818 */
[----:B------:R-:W-:-:S12]  /*20b0*/  HGMMA.64x128x16.F32 R24, gdesc[UR36], R24 ;  /* 0x01e00000241879f0 */ /* 0x000fd80008700818 */
[----:B------:R-:W-:Y:S01]  /*20c0*/  HGMMA.64x128x16.F32 R24, gdesc[UR32], R24, gsb0 ;  /* 0x01e00000201879f0 */ /* 0x000fe20008000818 */
[----:B------:R-:W-:Y:S05]  /*20d0*/  @!P0 BRA `(.L_x_49) ;  /* 0xfffffff800dc8947 */ /* 0x000fea000383ffff */
.L_x_47:
[----:B------:R-:W-:Y:S02]  /*20e0*/  WARPGROUP.DEPBAR.LE gsb0, 0x0 ;  /* 0x00008000000079c5 */ /* 0x000fe40000010000 */
[----:B----4-:R-:W-:Y:S01]  /*20f0*/  BAR.SYNC.DEFER_BLOCKING 0x0 ;  /* 0x0000000000007b1d */ /* 0x010fe20000010000 */
[C---:B-1----:R-:W-:Y:S01]  /*2100*/  IMAD.SHL.U32 R3, R0.reuse, 0x80, RZ ;  /* 0x0000008000037824 */ /* 0x042fe200078e00ff */
[----:B------:R-:W-:Y:S01]  /*2110*/  ELECT P0, URZ, PT ;  /* 0x00000000003f782f */ /* 0x000fe20003800000 */
[----:B------:R-:W-:Y:S01]  /*2120*/  IMAD.SHL.U32 R4, R0, 0x10, RZ ;  /* 0x0000001000047824 */ /* 0x000fe200078e00ff */
[----:B------:R-:W-:Y:S02]  /*2130*/  F2FP.F16.F32.PACK_AB R88, R89, R88 ;  /* 0x000000585958723e */ /* 0x000fe400000000ff */
[----:B------:R-:W-:Y:S01]  /*2140*/  LOP3.LUT R3, R3, 0x780, RZ, 0xc0, !PT ;  /* 0x0000078003037812 */ /* 0x000fe200078ec0ff */
[----:B------:R-:W-:Y:S01]  /*2150*/  UMOV UR10, UR15 ;  /* 0x0000000f000a7c82 */ /* 0x000fe20008000000 */
[----:B------:R-:W-:-:S02]  /*2160*/  F2FP.F16.F32.PACK_AB R89, R91, R90 ;  /* 0x0000005a5b59723e */ /* 0x000fc400000000ff */
[----:B------:R-:W-:Y:S02]  /*2170*/  LOP3.LUT R3, R3, 0x70, R4, 0xf8, !PT ;  /* 0x0000007003037812 */ /* 0x000fe400078ef804 */
[--C-:B------:R-:W-:Y:S02]  /*2180*/  SHF.R.U32.HI R4, RZ, 0x5, R0.reuse ;  /* 0x00000005ff047819 */ /* 0x100fe40000011600 */
[----:B------:R-:W-:Y:S01]  /*2190*/  LOP3.LUT R3, R3, 0x10, R0, 0x78, !PT ;  /* 0x0000001003037812 */ /* 0x000fe200078e7800 */
[----:B------:R-:W-:Y:S01]  /*21a0*/  IMAD.SHL.U32 R0, R0, 0x40, RZ ;  /* 0x0000004000007824 */ /* 0x000fe200078e00ff */
[----:B------:R-:W-:Y:S02]  /*21b0*/  F2FP.F16.F32.PACK_AB R120, R121, R120 ;  /* 0x000000787978723e */ /* 0x000fe400000000ff */
[----:B------:R-:W-:Y:S02]  /*21c0*/  ISETP.LT.U32.AND P0, PT, R2, 0x40, P0 ;  /* 0x000000400200780c */ /* 0x000fe40000701070 */
[----:B------:R-:W-:-:S02]  /*21d0*/  LOP3.LUT R0, R3, 0x1800, R0, 0xf8, !PT ;  /* 0x0000180003007812 */ /* 0x000fc400078ef800 */
[----:B------:R-:W-:Y:S01]  /*21e0*/  F2FP.F16.F32.PACK_AB R90, R93, R92 ;  /* 0x0000005c5d5a723e */ /* 0x000fe200000000ff */
[----:B------:R-:W1:Y:S02]  /*21f0*/  @!P2 SYNCS.CCTL.IV [UR24+0x18000] ;  /* 0x01800000ff00a9b1 */ /* 0x000e640008000018 */
[----:B-1----:R-:W-:Y:S01]  /*2200*/  BAR.SYNC.DEFER_BLOCKING 0x0 ;  /* 0x0000000000007b1d */ /* 0x002fe20000010000 */
[C---:B------:R-:W-:Y:S01]  /*2210*/  LOP3.LUT R3, R0.reuse, 0x20, RZ, 0x3c, !PT ;  /* 0x0000002000037812 */ /* 0x040fe200078e3cff */
[----:B------:R-:W-:Y:S01]  /*2220*/  VIADD R2, R0, UR24 ;  /* 0x0000001800027c36 */ /* 0x000fe20008000000 */
[----:B------:R-:W-:Y:S02]  /*2230*/  F2FP.F16.F32.PACK_AB R91, R95, R94 ;  /* 0x0000005e5f5b723e */ /* 0x000fe400000000ff */
[----:B------:R-:W-:Y:S01]  /*2240*/  F2FP.F16.F32.PACK_AB R121, R123, R122 ;  /* 0x0000007a7b79723e */ /* 0x000fe200000000ff */
[----:B------:R-:W-:Y:S01]  /*2250*/  VIADD R3, R3, UR24 ;  /* 0x0000001803037c36 */ /* 0x000fe20008000000 */
[----:B------:R-:W-:Y:S01]  /*2260*/  F2FP.F16.F32.PACK_AB R24, R25, R24 ;  /* 0x000000181918723e */ /* 0x000fe200000000ff */
[----:B------:R-:W-:Y:S01]  /*2270*/  VOTEU.ANY UP0, P0 ;  /* 0x00000000003f7886 */ /* 0x000fe20000000100 */
[----:B------:R-:W-:Y:S01]  /*2280*/  F2FP.F16.F32.PACK_AB R122, R125, R124 ;  /* 0x0000007c7d7a723e */ /* 0x000fe200000000ff */
[----:B------:R-:W-:Y:S01]  /*2290*/  VOTEU.ANY UP1, P0 ;  /* 0x00000000003f7886 */ /* 0x000fe20000020100 */
[----:B------:R-:W-:-:S02]  /*22a0*/  F2FP.F16.F32.PACK_AB R123, R127, R126 ;  /* 0x0000007e7f7b723e */ /* 0x000fc400000000ff */
[----:B------:R-:W-:Y:S01]  /*22b0*/  F2FP.F16.F32.PACK_AB R25, R27, R26 ;  /* 0x0000001a1b19723e */ /* 0x000fe200000000ff */
[----:B--2---:R-:W-:Y:S01]  /*22c0*/  @UP0 UMOV UR6, UR30 ;  /* 0x0000001e00060c82 */ /* 0x004fe20008000000 */
[----:B------:R-:W-:Y:S01]  /*22d0*/  F2FP.F16.F32.PACK_AB R56, R57, R56 ;  /* 0x000000383938723e */ /* 0x000fe200000000ff */
[----:B------:R-:W-:Y:S01]  /*22e0*/  @UP0 UMOV UR7, UR31 ;  /* 0x0000001f00070c82 */ /* 0x000fe20008000000 */
[----:B------:R-:W-:Y:S02]  /*22f0*/  F2FP.F16.F32.PACK_AB R96, R97, R96 ;  /* 0x000000606160723e */ /* 0x000fe400000000ff */
[----:B------:R-:W-:Y:S02]  /*2300*/  F2FP.F16.F32.PACK_AB R26, R29, R28 ;  /* 0x0000001c1d1a723e */ /* 0x000fe400000000ff */
[----:B------:R-:W-:Y:S02]  /*2310*/  F2FP.F16.F32.PACK_AB R27, R31, R30 ;  /* 0x0000001e1f1b723e */ /* 0x000fe400000000ff */
[----:B------:R-:W-:Y:S01]  /*2320*/  F2FP.F16.F32.PACK_AB R57, R59, R58 ;  /* 0x0000003a3b39723e */ /* 0x000fe200000000ff */
[----:B------:R-:W1:Y:S02]  /*2330*/  @!P2 SYNCS.CCTL.IV [UR24+0x18008] ;  /* 0x01800800ff00a9b1 */ /* 0x000e640008000018 */
[----:B-1----:R-:W-:Y:S01]  /*2340*/  BAR.SYNC.DEFER_BLOCKING 0x0 ;  /* 0x0000000000007b1d */ /* 0x002fe20000010000 */
[----:B------:R-:W-:-:S02]  /*2350*/  R2UR UR5, R4 ;  /* 0x00000000040572ca */ /* 0x000fc400000e0000 */
[----:B------:R-:W-:Y:S02]  /*2360*/  F2FP.F16.F32.PACK_AB R97, R99, R98 ;  /* 0x000000626361723e */ /* 0x000fe400000000ff */
[----:B------:R-:W-:Y:S02]  /*2370*/  F2FP.F16.F32.PACK_AB R128, R129, R128 ;  /* 0x000000808180723e */ /* 0x000fe400000000ff */
[----:B------:R-:W-:Y:S02]  /*2380*/  F2FP.F16.F32.PACK_AB R58, R61, R60 ;  /* 0x0000003c3d3a723e */ /* 0x000fe400000000ff */
[----:B------:R-:W-:Y:S02]  /*2390*/  F2FP.F16.F32.PACK_AB R59, R63, R62 ;  /* 0x0000003e3f3b723e */ /* 0x000fe400000000ff */
[----:B------:R-:W-:Y:S02]  /*23a0*/  LOP3.LUT R4, R0, 0x40, RZ, 0x3c, !PT ;  /* 0x0000004000047812 */ /* 0x000fe400078e3cff */
[----:B------:R-:W-:Y:S01]  /*23b0*/  F2FP.F16.F32.PACK_AB R98, R101, R100 ;  /* 0x000000646562723e */ /* 0x000fe200000000ff */
[----:B------:R-:W-:Y:S01]  /*23c0*/  ULOP3.LUT UR5, UR5, 0x1, URZ, 0xc0, !UPT ;  /* 0x0000000105057892 */ /* 0x000fe2000f8ec03f */
[----:B------:R-:W-:Y:S01]  /*23d0*/  F2FP.F16.F32.PACK_AB R99, R103, R102 ;  /* 0x000000666763723e */ /* 0x000fe200000000ff */
[----:B------:R-:W-:Y:S01]  /*23e0*/  VIADD R4, R4, UR24 ;  /* 0x0000001804047c36 */ /* 0x000fe20008000000 */
[----:B------:R-:W-:Y:S01]  /*23f0*/  F2FP.F16.F32.PACK_AB R129, R131, R130 ;  /* 0x000000828381723e */ /* 0x000fe200000000ff */
[----:B------:R-:W-:Y:S01]  /*2400*/  ULEA UR9, UR5, UR11, 0x6 ;  /* 0x0000000b05097291 */ /* 0x000fe2000f8e303f */
[----:B------:R-:W-:Y:S01]  /*2410*/  F2FP.F16.F32.PACK_AB R32, R33, R32 ;  /* 0x000000202120723e */ /* 0x000fe200000000ff */
[----:B------:R-:W-:Y:S01]  /*2420*/  ULEA UR8, UR5, UR24, 0xe ;  /* 0x0000001805087291 */ /* 0x000fe2000f8e703f */
[----:B------:R-:W-:-:S02]  /*2430*/  F2FP.F16.F32.PACK_AB R130, R133, R132 ;  /* 0x000000848582723e */ /* 0x000fc400000000ff */
[----:B------:R-:W-:Y:S01]  /*2440*/  F2FP.F16.F32.PACK_AB R131, R135, R134 ;  /* 0x000000868783723e */ /* 0x000fe200000000ff */
[----:B------:R-:W1:Y:S01]  /*2450*/  @!P2 SYNCS.CCTL.IV [UR24+0x18010] ;  /* 0x01801000ff00a9b1 */ /* 0x000e620008000018 */
[----:B------:R-:W-:Y:S01]  /*2460*/  F2FP.F16.F32.PACK_AB R33, R35, R34 ;  /* 0x000000222321723e */ /* 0x000fe200000000ff */
[----:B-1----:R-:W-:Y:S01]  /*2470*/  STSM.16.M88.4 [R2], R88 ;  /* 0x0000005802007844 */ /* 0x002fe20000000200 */
[----:B------:R-:W-:Y:S02]  /*2480*/  F2FP.F16.F32.PACK_AB R64, R65, R64 ;  /* 0x000000404140723e */ /* 0x000fe400000000ff */
[----:B------:R-:W-:Y:S01]  /*2490*/  F2FP.F16.F32.PACK_AB R104, R105, R104 ;  /* 0x000000686968723e */ /* 0x000fe200000000ff */
[----:B------:R-:W-:Y:S01]  /*24a0*/  STSM.16.M88.4 [R2+0x4000], R120 ;  /* 0x0040007802007844 */ /* 0x000fe20000000200 */
[----:B------:R-:W-:Y:S02]  /*24b0*/  F2FP.F16.F32.PACK_AB R34, R37, R36 ;  /* 0x000000242522723e */ /* 0x000fe400000000ff */
[----:B------:R-:W-:Y:S01]  /*24c0*/  F2FP.F16.F32.PACK_AB R35, R39, R38 ;  /* 0x000000262723723e */ /* 0x000fe200000000ff */
[----:B------:R-:W-:Y:S01]  /*24d0*/  STSM.16.M88.4 [R2+0x2000], R24 ;  /* 0x0020001802007844 */ /* 0x000fe20000000200 */
[----:B------:R-:W-:-:S02]  /*24e0*/  F2FP.F16.F32.PACK_AB R65, R67, R66 ;  /* 0x000000424341723e */ /* 0x000fc400000000ff */
[----:B------:R-:W-:Y:S01]  /*24f0*/  F2FP.F16.F32.PACK_AB R105, R107, R106 ;  /* 0x0000006a6b69723e */ /* 0x000fe200000000ff */
[----:B------:R-:W-:Y:S01]  /*2500*/  STSM.16.M88.4 [R2+0x6000], R56 ;  /* 0x0060003802007844 */ /* 0x000fe20000000200 */
[----:B------:R-:W-:Y:S02]  /*2510*/  F2FP.F16.F32.PACK_AB R136, R137, R136 ;  /* 0x000000888988723e */ /* 0x000fe400000000ff */
[----:B------:R-:W-:Y:S01]  /*2520*/  F2FP.F16.F32.PACK_AB R66, R69, R68 ;  /* 0x000000444542723e */ /* 0x000fe200000000ff */
[----:B------:R-:W-:Y:S01]  /*2530*/  STSM.16.M88.4 [R3], R96 ;  /* 0x0000006003007844 */ /* 0x000fe20000000200 */
[----:B------:R-:W-:Y:S02]  /*2540*/  F2FP.F16.F32.PACK_AB R67, R71, R70 ;  /* 0x000000464743723e */ /* 0x000fe400000000ff */
[----:B------:R-:W-:Y:S01]  /*2550*/  LOP3.LUT R0, R0, 0x60, RZ, 0x3c, !PT ;  /* 0x0000006000007812 */ /* 0x000fe200078e3cff */
[----:B------:R-:W-:Y:S01]  /*2560*/  STSM.16.M88.4 [R3+0x4000], R128 ;  /* 0x0040008003007844 */ /* 0x000fe20000000200 */
[----:B------:R-:W-:-:S02]  /*2570*/  F2FP.F16.F32.PACK_AB R106, R109, R108 ;  /* 0x0000006c6d6a723e */ /* 0x000fc400000000ff */
[----:B------:R-:W-:Y:S01]  /*2580*/  F2FP.F16.F32.PACK_AB R107, R111, R110 ;  /* 0x0000006e6f6b723e */ /* 0x000fe200000000ff */
[----:B------:R-:W-:Y:S01]  /*2590*/  STSM.16.M88.4 [R3+0x2000], R32 ;  /* 0x0020002003007844 */ /* 0x000fe20000000200 */
[----:B------:R-:W-:Y:S01]  /*25a0*/  F2FP.F16.F32.PACK_AB R137, R139, R138 ;  /* 0x0000008a8b89723e */ /* 0x000fe200000000ff */
[----:B------:R-:W-:Y:S01]  /*25b0*/  VIADD R0, R0, UR24 ;  /* 0x0000001800007c36 */ /* 0x000fe20008000000 */
[----:B------:R-:W-:Y:S01]  /*25c0*/  F2FP.F16.F32.PACK_AB R40, R41, R40 ;  /* 0x000000282928723e */ /* 0x000fe200000000ff */
[----:B------:R-:W-:Y:S01]  /*25d0*/  STSM.16.M88.4 [R3+0x6000], R64 ;  /* 0x0060004003007844 */ /* 0x000fe20000000200 */
[----:B------:R-:W-:Y:S02]  /*25e0*/  F2FP.F16.F32.PACK_AB R138, R141, R140 ;  /* 0x0000008c8d8a723e */ /* 0x000fe400000000ff */
[----:B------:R-:W-:Y:S01]  /*25f0*/  F2FP.F16.F32.PACK_AB R139, R143, R142 ;  /* 0x0000008e8f8b723e */ /* 0x000fe200000000ff */
[----:B------:R-:W-:Y:S01]  /*2600*/  STSM.16.M88.4 [R4], R104 ;  /* 0x0000006804007844 */ /* 0x000fe20000000200 */
[----:B------:R-:W-:-:S02]  /*2610*/  F2FP.F16.F32.PACK_AB R41, R43, R42 ;  /* 0x0000002a2b29723e */ /* 0x000fc400000000ff */
[----:B------:R-:W-:Y:S01]  /*2620*/  F2FP.F16.F32.PACK_AB R72, R73, R72 ;  /* 0x000000484948723e */ /* 0x000fe200000000ff */
[----:B------:R-:W-:Y:S01]  /*2630*/  STSM.16.M88.4 [R4+0x4000], R136 ;  /* 0x0040008804007844 */ /* 0x000fe20000000200 */
[----:B------:R-:W-:Y:S02]  /*2640*/  F2FP.F16.F32.PACK_AB R112, R113, R112 ;  /* 0x000000707170723e */ /* 0x000fe400000000ff */
[----:B------:R-:W-:Y:S02]  /*2650*/  F2FP.F16.F32.PACK_AB R42, R45, R44 ;  /* 0x0000002c2d2a723e */ /* 0x000fe400000000ff */
[----:B------:R-:W-:Y:S02]  /*2660*/  F2FP.F16.F32.PACK_AB R43, R47, R46 ;  /* 0x0000002e2f2b723e */ /* 0x000fe400000000ff */
[----:B------:R-:W-:Y:S02]  /*2670*/  F2FP.F16.F32.PACK_AB R73, R75, R74 ;  /* 0x0000004a4b49723e */ /* 0x000fe400000000ff */
[----:B------:R-:W-:Y:S01]  /*2680*/  F2FP.F16.F32.PACK_AB R113, R115, R114 ;  /* 0x000000727371723e */ /* 0x000fe200000000ff */
[----:B------:R-:W-:Y:S01]  /*2690*/  STSM.16.M88.4 [R4+0x2000], R40 ;  /* 0x0020002804007844 */ /* 0x000fe20000000200 */
[----:B------:R-:W-:-:S02]  /*26a0*/  F2FP.F16.F32.PACK_AB R144, R145, R144 ;  /* 0x000000909190723e */ /* 0x000fc400000000ff */
[----:B------:R-:W-:Y:S02]  /*26b0*/  F2FP.F16.F32.PACK_AB R74, R77, R76 ;  /* 0x0000004c4d4a723e */ /* 0x000fe400000000ff */
[----:B------:R-:W-:Y:S02]  /*26c0*/  F2FP.F16.F32.PACK_AB R75, R79, R78 ;  /* 0x0000004e4f4b723e */ /* 0x000fe400000000ff */
[----:B------:R-:W-:Y:S02]  /*26d0*/  F2FP.F16.F32.PACK_AB R114, R117, R116 ;  /* 0x000000747572723e */ /* 0x000fe400000000ff */
[----:B------:R-:W-:Y:S01]  /*26e0*/  F2FP.F16.F32.PACK_AB R115, R119, R118 ;  /* 0x000000767773723e */ /* 0x000fe200000000ff */
[----:B------:R-:W-:Y:S01]  /*26f0*/  STSM.16.M88.4 [R4+0x6000], R72 ;  /* 0x0060004804007844 */ /* 0x000fe20000000200 */
[----:B------:R-:W-:Y:S02]  /*2700*/  F2FP.F16.F32.PACK_AB R145, R147, R146 ;  /* 0x000000929391723e */ /* 0x000fe400000000ff */
[----:B------:R-:W-:Y:S01]  /*2710*/  F2FP.F16.F32.PACK_AB R48, R49, R48 ;  /* 0x000000303130723e */ /* 0x000fe200000000ff */
[----:B------:R-:W-:Y:S01]  /*2720*/  STSM.16.M88.4 [R0], R112 ;  /* 0x0000007000007844 */ /* 0x000fe20000000200 */
[----:B------:R-:W-:-:S02]  /*2730*/  F2FP.F16.F32.PACK_AB R146, R149, R148 ;  /* 0x000000949592723e */ /* 0x000fc400000000ff */
[----:B------:R-:W-:Y:S02]  /*2740*/  F2FP.F16.F32.PACK_AB R147, R151, R150 ;  /* 0x000000969793723e */ /* 0x000fe400000000ff */
[----:B------:R-:W-:Y:S02]  /*2750*/  F2FP.F16.F32.PACK_AB R49, R51, R50 ;  /* 0x000000323331723e */ /* 0x000fe400000000ff */
[----:B------:R-:W-:Y:S01]  /*2760*/  F2FP.F16.F32.PACK_AB R80, R81, R80 ;  /* 0x000000505150723e */ /* 0x000fe200000000ff */
[----:B------:R-:W-:Y:S01]  /*2770*/  STSM.16.M88.4 [R0+0x4000], R144 ;  /* 0x0040009000007844 */ /* 0x000fe20000000200 */
[----:B------:R-:W-:Y:S02]  /*2780*/  F2FP.F16.F32.PACK_AB R50, R53, R52 ;  /* 0x000000343532723e */ /* 0x000fe400000000ff */
[----:B------:R-:W-:Y:S02]  /*2790*/  F2FP.F16.F32.PACK_AB R51, R55, R54 ;  /* 0x000000363733723e */ /* 0x000fe400000000ff */
[----:B------:R-:W-:-:S02]  /*27a0*/  F2FP.F16.F32.PACK_AB R81, R83, R82 ;  /* 0x000000525351723e */ /* 0x000fc400000000ff */
[----:B------:R-:W-:Y:S01]  /*27b0*/  F2FP.F16.F32.PACK_AB R82, R85, R84 ;  /* 0x000000545552723e */ /* 0x000fe200000000ff */
[----:B------:R-:W-:Y:S01]  /*27c0*/  STSM.16.M88.4 [R0+0x2000], R48 ;  /* 0x0020003000007844 */ /* 0x000fe20000000200 */
[----:B------:R-:W-:-:S05]  /*27d0*/  F2FP.F16.F32.PACK_AB R83, R87, R86 ;  /* 0x000000565753723e */ /* 0x000fca00000000ff */
[----:B------:R-:W-:Y:S01]  /*27e0*/  STSM.16.M88.4 [R0+0x6000], R80 ;  /* 0x0060005000007844 */ /* 0x000fe20000000200 */
[----:B------:R1:W-:Y:S06]  /*27f0*/  MEMBAR.ALL.CTA ;  /* 0x0000000000007992 */ /* 0x0003ec0000008000 */
[----:B-1----:R-:W1:Y:S02]  /*2800*/  FENCE.VIEW.ASYNC.S ;  /* 0x00000000000073c6 */ /* 0x002e640000000000 */
[----:B-1----:R-:W-:Y:S06]  /*2810*/  BAR.SYNC.DEFER_BLOCKING 0x0 ;  /* 0x0000000000007b1d */ /* 0x002fec0000010000 */
[----:B------:R1:W-:Y:S01]  /*2820*/  @UP1 UTMASTG.2D [UR8], [UR6] ;  /* 0x00000008060013b5 */ /* 0x0003e20008008000 */
[----:B------:R0:W-:Y:S01]  /*2830*/  UTMACMDFLUSH ;  /* 0x00000000000079b7 */ /* 0x0001e20000000000 */
[----:B------:R-:W-:-:S04]  /*2840*/  DEPBAR.LE SB0, 0x0 ;  /* 0x000080000000791a */ /* 0x000fc80000000000 */
[----:B------:R-:W-:Y:S06]  /*2850*/  BAR.SYNC.DEFER_BLOCKING 0x0 ;  /* 0x0000000000007b1d */ /* 0x000fec0000010000 */
[----:B-1----:R-:W-:Y:S05]  /*2860*/  EXIT ;  /* 0x000000000000794d */ /* 0x002fea0003800000 */
.L_x_48:
[----:B------:R-:W1:Y:S02]  /*2870*/  SYNCS.PHASECHK.TRANS64.TRYWAIT P0, [UR22+0x18000], R3 ;  /* 0x01800003ff0075a7 */ /* 0x000e640008000156 */
[----:B-1----:R-:W-:Y:S05]  /*2880*/  @!P0 BRA `(.L_x_48) ;  /* 0xfffffffc00f88947 */ /* 0x002fea000383ffff */
[----:B------:R-:W-:Y:S05]  /*2890*/  BRA `(.L_x_50) ;  /* 0xfffffff400847947 */ /* 0x000fea000383ffff */
.L_x_51:
[----:B------:R-:W-:-:S00]  /*28a0*/  BRA `(.L_x_51) ;  /* 0xfffffffc00fc7947 */ /* 0x000fc0000383ffff */
[----:B------:R-:W-:-:S00]  /*28b0*/  NOP ;  /* 0x0000000000007918 */ /* 0x000fc00000000000 */
        /* <DEDUP_REMOVED lines=12> */
.L_x_52:


//--------------------- .nv.shared.gluon_wgmma    --------------------------
	.section	.nv.shared.gluon_wgmma,"aw",@nobits
	.sectionflags	@""
	.align	16
	.zero		1024


//--------------------- .nv.shared.reserved.0     --------------------------
	.section	.nv.shared.reserved.0,"aw",@nobits
	.weak		__nv_reservedSMEM_offset_0_alias
	.size		__nv_reservedSMEM_offset_0_alias, 0, 0
	.other		__nv_reservedSMEM_offset_0_alias,@"STO_CUDA_RESERVED_SHARED STV_DEFAULT"
__nv_reservedSMEM_offset_0_alias:
	.zero		0


//--------------------- .nv.constant0.gluon_wgmma --------------------------
	.section	.nv.constant0.gluon_wgmma,"a",@progbits
	.sectionflags	@""
	.align	4
.nv.constant0.gluon_wgmma:
	.zero		608


//--------------------- SYMBOLS --------------------------

	.type		.nv.reservedSmem.offset0,@object
	.size		.nv.reservedSmem.offset0,0x4
